//
// Generated by NVIDIA NVVM Compiler
//
// Compiler Build ID: CL-36424714
// Cuda compilation tools, release 13.0, V13.0.88
// Based on NVVM 20.0.0
//

.version 9.0
.target sm_100
.address_size 64

	// .globl	_Z8colorSimILi391EEvdPdS0_S0_S0_S0_S0_i
.func  (.param .b64 func_retval0) __internal_accurate_pow
(
	.param .b64 __internal_accurate_pow_param_0,
	.param .b64 __internal_accurate_pow_param_1
)
;
// _ZZ8colorSimILi391EEvdPdS0_S0_S0_S0_S0_iE9sim_order has been demoted
// _ZZ8colorSimILi391EEvdPdS0_S0_S0_S0_S0_iE7sim_num has been demoted
// _ZZ8colorSimILi391EEvdPdS0_S0_S0_S0_S0_iE9calc_data has been demoted
// _ZZ8colorSimILi391EEvdPdS0_S0_S0_S0_S0_iE5g_max has been demoted
// _ZZ8colorSimILi391EEvdPdS0_S0_S0_S0_S0_iE6g_comp has been demoted

.visible .entry _Z8colorSimILi391EEvdPdS0_S0_S0_S0_S0_i(
	.param .f64 _Z8colorSimILi391EEvdPdS0_S0_S0_S0_S0_i_param_0,
	.param .u64 .ptr .align 1 _Z8colorSimILi391EEvdPdS0_S0_S0_S0_S0_i_param_1,
	.param .u64 .ptr .align 1 _Z8colorSimILi391EEvdPdS0_S0_S0_S0_S0_i_param_2,
	.param .u64 .ptr .align 1 _Z8colorSimILi391EEvdPdS0_S0_S0_S0_S0_i_param_3,
	.param .u64 .ptr .align 1 _Z8colorSimILi391EEvdPdS0_S0_S0_S0_S0_i_param_4,
	.param .u64 .ptr .align 1 _Z8colorSimILi391EEvdPdS0_S0_S0_S0_S0_i_param_5,
	.param .u64 .ptr .align 1 _Z8colorSimILi391EEvdPdS0_S0_S0_S0_S0_i_param_6,
	.param .u32 _Z8colorSimILi391EEvdPdS0_S0_S0_S0_S0_i_param_7
)
{
	.reg .pred 	%p<62>;
	.reg .b32 	%r<101>;
	.reg .b64 	%rd<31>;
	.reg .b64 	%fd<232>;
	// demoted variable
	.shared .align 4 .b8 _ZZ8colorSimILi391EEvdPdS0_S0_S0_S0_S0_iE9sim_order[40];
	// demoted variable
	.shared .align 8 .f64 _ZZ8colorSimILi391EEvdPdS0_S0_S0_S0_S0_iE7sim_num;
	// demoted variable
	.shared .align 8 .b8 _ZZ8colorSimILi391EEvdPdS0_S0_S0_S0_S0_iE9calc_data[9384];
	// demoted variable
	.shared .align 8 .f64 _ZZ8colorSimILi391EEvdPdS0_S0_S0_S0_S0_iE5g_max;
	// demoted variable
	.shared .align 8 .b8 _ZZ8colorSimILi391EEvdPdS0_S0_S0_S0_S0_iE6g_comp[3128];
	ld.param.f64 	%fd64, [_Z8colorSimILi391EEvdPdS0_S0_S0_S0_S0_i_param_0];
	ld.param.u64 	%rd6, [_Z8colorSimILi391EEvdPdS0_S0_S0_S0_S0_i_param_1];
	mov.u32 	%r1, %tid.x;
	mov.b64 	%rd12, 0;
	st.shared.u64 	[_ZZ8colorSimILi391EEvdPdS0_S0_S0_S0_S0_iE5g_max], %rd12;
	shl.b32 	%r26, %r1, 3;
	mov.u32 	%r27, _ZZ8colorSimILi391EEvdPdS0_S0_S0_S0_S0_iE6g_comp;
	add.s32 	%r2, %r27, %r26;
	st.shared.u64 	[%r2], %rd12;
	setp.ne.s32 	%p4, %r1, 0;
	@%p4 bra 	$L__BB0_20;
	mov.u32 	%r29, %ctaid.x;
	cvt.rn.f64.u32 	%fd65, %r29;
	add.f64 	%fd66, %fd64, %fd65;
	setp.ge.f64 	%p5, %fd66, 0d4080000000000000;
	add.f64 	%fd67, %fd66, 0dC080000000000000;
	selp.u32 	%r30, 1, 0, %p5;
	selp.f64 	%fd206, %fd67, %fd66, %p5;
	st.shared.f64 	[_ZZ8colorSimILi391EEvdPdS0_S0_S0_S0_S0_iE7sim_num], %fd206;
	st.shared.u32 	[_ZZ8colorSimILi391EEvdPdS0_S0_S0_S0_S0_iE9sim_order], %r30;
	setp.ltu.f64 	%p6, %fd206, 0d4070000000000000;
	mov.b32 	%r88, 0;
	@%p6 bra 	$L__BB0_3;
	add.f64 	%fd206, %fd206, 0dC070000000000000;
	st.shared.f64 	[_ZZ8colorSimILi391EEvdPdS0_S0_S0_S0_S0_iE7sim_num], %fd206;
	mov.b32 	%r88, 1;
$L__BB0_3:
	st.shared.u32 	[_ZZ8colorSimILi391EEvdPdS0_S0_S0_S0_S0_iE9sim_order+4], %r88;
	setp.ltu.f64 	%p7, %fd206, 0d4060000000000000;
	mov.b32 	%r89, 0;
	@%p7 bra 	$L__BB0_5;
	add.f64 	%fd206, %fd206, 0dC060000000000000;
	st.shared.f64 	[_ZZ8colorSimILi391EEvdPdS0_S0_S0_S0_S0_iE7sim_num], %fd206;
	mov.b32 	%r89, 1;
$L__BB0_5:
	st.shared.u32 	[_ZZ8colorSimILi391EEvdPdS0_S0_S0_S0_S0_iE9sim_order+8], %r89;
	setp.ltu.f64 	%p8, %fd206, 0d4050000000000000;
	mov.b32 	%r90, 0;
	@%p8 bra 	$L__BB0_7;
	add.f64 	%fd206, %fd206, 0dC050000000000000;
	st.shared.f64 	[_ZZ8colorSimILi391EEvdPdS0_S0_S0_S0_S0_iE7sim_num], %fd206;
	mov.b32 	%r90, 1;
$L__BB0_7:
	st.shared.u32 	[_ZZ8colorSimILi391EEvdPdS0_S0_S0_S0_S0_iE9sim_order+12], %r90;
	setp.ltu.f64 	%p9, %fd206, 0d4040000000000000;
	mov.b32 	%r91, 0;
	@%p9 bra 	$L__BB0_9;
	add.f64 	%fd206, %fd206, 0dC040000000000000;
	st.shared.f64 	[_ZZ8colorSimILi391EEvdPdS0_S0_S0_S0_S0_iE7sim_num], %fd206;
	mov.b32 	%r91, 1;
$L__BB0_9:
	st.shared.u32 	[_ZZ8colorSimILi391EEvdPdS0_S0_S0_S0_S0_iE9sim_order+16], %r91;
	setp.ltu.f64 	%p10, %fd206, 0d4030000000000000;
	mov.b32 	%r92, 0;
	@%p10 bra 	$L__BB0_11;
	add.f64 	%fd206, %fd206, 0dC030000000000000;
	st.shared.f64 	[_ZZ8colorSimILi391EEvdPdS0_S0_S0_S0_S0_iE7sim_num], %fd206;
	mov.b32 	%r92, 1;
$L__BB0_11:
	st.shared.u32 	[_ZZ8colorSimILi391EEvdPdS0_S0_S0_S0_S0_iE9sim_order+20], %r92;
	setp.ltu.f64 	%p11, %fd206, 0d4020000000000000;
	mov.b32 	%r93, 0;
	@%p11 bra 	$L__BB0_13;
	add.f64 	%fd206, %fd206, 0dC020000000000000;
	st.shared.f64 	[_ZZ8colorSimILi391EEvdPdS0_S0_S0_S0_S0_iE7sim_num], %fd206;
	mov.b32 	%r93, 1;
$L__BB0_13:
	st.shared.u32 	[_ZZ8colorSimILi391EEvdPdS0_S0_S0_S0_S0_iE9sim_order+24], %r93;
	setp.ltu.f64 	%p12, %fd206, 0d4010000000000000;
	mov.b32 	%r94, 0;
	@%p12 bra 	$L__BB0_15;
	add.f64 	%fd206, %fd206, 0dC010000000000000;
	st.shared.f64 	[_ZZ8colorSimILi391EEvdPdS0_S0_S0_S0_S0_iE7sim_num], %fd206;
	mov.b32 	%r94, 1;
$L__BB0_15:
	st.shared.u32 	[_ZZ8colorSimILi391EEvdPdS0_S0_S0_S0_S0_iE9sim_order+28], %r94;
	setp.ltu.f64 	%p13, %fd206, 0d4000000000000000;
	mov.b32 	%r95, 0;
	@%p13 bra 	$L__BB0_17;
	add.f64 	%fd206, %fd206, 0dC000000000000000;
	st.shared.f64 	[_ZZ8colorSimILi391EEvdPdS0_S0_S0_S0_S0_iE7sim_num], %fd206;
	mov.b32 	%r95, 1;
$L__BB0_17:
	st.shared.u32 	[_ZZ8colorSimILi391EEvdPdS0_S0_S0_S0_S0_iE9sim_order+32], %r95;
	setp.ltu.f64 	%p14, %fd206, 0d3FF0000000000000;
	mov.b32 	%r96, 0;
	@%p14 bra 	$L__BB0_19;
	add.f64 	%fd68, %fd206, 0dBFF0000000000000;
	st.shared.f64 	[_ZZ8colorSimILi391EEvdPdS0_S0_S0_S0_S0_iE7sim_num], %fd68;
	mov.b32 	%r96, 1;
$L__BB0_19:
	st.shared.u32 	[_ZZ8colorSimILi391EEvdPdS0_S0_S0_S0_S0_iE9sim_order+36], %r96;
$L__BB0_20:
	bar.sync 	0;
	ld.shared.u32 	%r48, [_ZZ8colorSimILi391EEvdPdS0_S0_S0_S0_S0_iE9sim_order];
	setp.ne.s32 	%p15, %r48, 1;
	cvta.to.global.u64 	%rd13, %rd6;
	mul.wide.u32 	%rd14, %r1, 8;
	add.s64 	%rd1, %rd13, %rd14;
	mov.f64 	%fd214, 0d0000000000000000;
	@%p15 bra 	$L__BB0_22;
	ld.global.f64 	%fd70, [%rd1];
	add.f64 	%fd214, %fd70, 0d0000000000000000;
	ld.shared.f64 	%fd71, [%r2];
	add.f64 	%fd72, %fd70, %fd71;
	st.shared.f64 	[%r2], %fd72;
$L__BB0_22:
	ld.shared.u32 	%r49, [_ZZ8colorSimILi391EEvdPdS0_S0_S0_S0_S0_iE9sim_order+4];
	setp.ne.s32 	%p16, %r49, 1;
	@%p16 bra 	$L__BB0_24;
	ld.global.f64 	%fd73, [%rd1+3128];
	add.f64 	%fd214, %fd214, %fd73;
	ld.shared.f64 	%fd74, [%r2];
	add.f64 	%fd75, %fd73, %fd74;
	st.shared.f64 	[%r2], %fd75;
$L__BB0_24:
	ld.shared.u32 	%r50, [_ZZ8colorSimILi391EEvdPdS0_S0_S0_S0_S0_iE9sim_order+8];
	setp.ne.s32 	%p17, %r50, 1;
	@%p17 bra 	$L__BB0_26;
	ld.global.f64 	%fd76, [%rd1+6256];
	add.f64 	%fd214, %fd214, %fd76;
	ld.shared.f64 	%fd77, [%r2];
	add.f64 	%fd78, %fd76, %fd77;
	st.shared.f64 	[%r2], %fd78;
$L__BB0_26:
	ld.shared.u32 	%r51, [_ZZ8colorSimILi391EEvdPdS0_S0_S0_S0_S0_iE9sim_order+12];
	setp.ne.s32 	%p18, %r51, 1;
	@%p18 bra 	$L__BB0_28;
	ld.global.f64 	%fd79, [%rd1+9384];
	add.f64 	%fd214, %fd214, %fd79;
	ld.shared.f64 	%fd80, [%r2];
	add.f64 	%fd81, %fd79, %fd80;
	st.shared.f64 	[%r2], %fd81;
$L__BB0_28:
	ld.shared.u32 	%r52, [_ZZ8colorSimILi391EEvdPdS0_S0_S0_S0_S0_iE9sim_order+16];
	setp.ne.s32 	%p19, %r52, 1;
	@%p19 bra 	$L__BB0_30;
	ld.global.f64 	%fd82, [%rd1+12512];
	add.f64 	%fd214, %fd214, %fd82;
	ld.shared.f64 	%fd83, [%r2];
	add.f64 	%fd84, %fd82, %fd83;
	st.shared.f64 	[%r2], %fd84;
$L__BB0_30:
	ld.shared.u32 	%r53, [_ZZ8colorSimILi391EEvdPdS0_S0_S0_S0_S0_iE9sim_order+20];
	setp.ne.s32 	%p20, %r53, 1;
	@%p20 bra 	$L__BB0_32;
	ld.global.f64 	%fd85, [%rd1+15640];
	add.f64 	%fd214, %fd214, %fd85;
	ld.shared.f64 	%fd86, [%r2];
	add.f64 	%fd87, %fd85, %fd86;
	st.shared.f64 	[%r2], %fd87;
$L__BB0_32:
	ld.shared.u32 	%r54, [_ZZ8colorSimILi391EEvdPdS0_S0_S0_S0_S0_iE9sim_order+24];
	setp.ne.s32 	%p21, %r54, 1;
	@%p21 bra 	$L__BB0_34;
	ld.global.f64 	%fd88, [%rd1+18768];
	add.f64 	%fd214, %fd214, %fd88;
	ld.shared.f64 	%fd89, [%r2];
	add.f64 	%fd90, %fd88, %fd89;
	st.shared.f64 	[%r2], %fd90;
$L__BB0_34:
	ld.shared.u32 	%r55, [_ZZ8colorSimILi391EEvdPdS0_S0_S0_S0_S0_iE9sim_order+28];
	setp.ne.s32 	%p22, %r55, 1;
	@%p22 bra 	$L__BB0_36;
	ld.global.f64 	%fd91, [%rd1+21896];
	add.f64 	%fd214, %fd214, %fd91;
	ld.shared.f64 	%fd92, [%r2];
	add.f64 	%fd93, %fd91, %fd92;
	st.shared.f64 	[%r2], %fd93;
$L__BB0_36:
	ld.shared.u32 	%r56, [_ZZ8colorSimILi391EEvdPdS0_S0_S0_S0_S0_iE9sim_order+32];
	setp.ne.s32 	%p23, %r56, 1;
	@%p23 bra 	$L__BB0_38;
	ld.global.f64 	%fd94, [%rd1+25024];
	add.f64 	%fd214, %fd214, %fd94;
	ld.shared.f64 	%fd95, [%r2];
	add.f64 	%fd96, %fd94, %fd95;
	st.shared.f64 	[%r2], %fd96;
$L__BB0_38:
	ld.shared.u32 	%r57, [_ZZ8colorSimILi391EEvdPdS0_S0_S0_S0_S0_iE9sim_order+36];
	setp.ne.s32 	%p24, %r57, 1;
	@%p24 bra 	$L__BB0_40;
	ld.global.f64 	%fd97, [%rd1+28152];
	add.f64 	%fd214, %fd214, %fd97;
	ld.shared.f64 	%fd98, [%r2];
	add.f64 	%fd99, %fd97, %fd98;
	st.shared.f64 	[%r2], %fd99;
$L__BB0_40:
	setp.ne.s32 	%p25, %r1, 0;
	bar.sync 	0;
	@%p25 bra 	$L__BB0_52;
	add.s32 	%r97, %r27, 16;
	mov.b32 	%r98, 16;
	ld.shared.f64 	%fd224, [_ZZ8colorSimILi391EEvdPdS0_S0_S0_S0_S0_iE5g_max];
$L__BB0_42:
	ld.shared.f64 	%fd40, [%r97+-16];
	setp.geu.f64 	%p26, %fd224, %fd40;
	@%p26 bra 	$L__BB0_44;
	st.shared.f64 	[_ZZ8colorSimILi391EEvdPdS0_S0_S0_S0_S0_iE5g_max], %fd40;
	mov.f64 	%fd224, %fd40;
$L__BB0_44:
	ld.shared.f64 	%fd42, [%r97+-8];
	setp.geu.f64 	%p27, %fd224, %fd42;
	@%p27 bra 	$L__BB0_46;
	st.shared.f64 	[_ZZ8colorSimILi391EEvdPdS0_S0_S0_S0_S0_iE5g_max], %fd42;
	mov.f64 	%fd224, %fd42;
$L__BB0_46:
	ld.shared.f64 	%fd44, [%r97];
	setp.geu.f64 	%p28, %fd224, %fd44;
	@%p28 bra 	$L__BB0_48;
	st.shared.f64 	[_ZZ8colorSimILi391EEvdPdS0_S0_S0_S0_S0_iE5g_max], %fd44;
	mov.f64 	%fd224, %fd44;
$L__BB0_48:
	setp.eq.s32 	%p29, %r98, 3120;
	@%p29 bra 	$L__BB0_52;
	ld.shared.f64 	%fd46, [%r97+8];
	setp.geu.f64 	%p30, %fd224, %fd46;
	@%p30 bra 	$L__BB0_51;
	st.shared.f64 	[_ZZ8colorSimILi391EEvdPdS0_S0_S0_S0_S0_iE5g_max], %fd46;
	mov.f64 	%fd224, %fd46;
$L__BB0_51:
	add.s32 	%r98, %r98, 32;
	add.s32 	%r97, %r97, 32;
	bra.uni 	$L__BB0_42;
$L__BB0_52:
	bar.sync 	0;
	ld.shared.f64 	%fd48, [_ZZ8colorSimILi391EEvdPdS0_S0_S0_S0_S0_iE5g_max];
	setp.ltu.f64 	%p31, %fd48, 0d3FF0000000000000;
	@%p31 bra 	$L__BB0_54;
	div.rn.f64 	%fd100, %fd214, %fd48;
	mul.f64 	%fd214, %fd100, 0d3FEFAE147AE147AE;
$L__BB0_54:
	ld.param.u64 	%rd28, [_Z8colorSimILi391EEvdPdS0_S0_S0_S0_S0_i_param_4];
	ld.param.u64 	%rd27, [_Z8colorSimILi391EEvdPdS0_S0_S0_S0_S0_i_param_3];
	ld.param.u64 	%rd26, [_Z8colorSimILi391EEvdPdS0_S0_S0_S0_S0_i_param_2];
	bar.sync 	0;
	cvta.to.global.u64 	%rd15, %rd26;
	add.s64 	%rd2, %rd15, %rd14;
	cvta.to.global.u64 	%rd17, %rd27;
	add.s64 	%rd3, %rd17, %rd14;
	{
	.reg .b32 %temp; 
	mov.b64 	{%temp, %r16}, %fd214;
	}
	abs.f64 	%fd51, %fd214;
	setp.gt.f64 	%p32, %fd51, 0d3FF0000000000000;
	selp.b32 	%r17, 2146435072, 0, %p32;
	mov.u32 	%r62, _ZZ8colorSimILi391EEvdPdS0_S0_S0_S0_S0_iE9calc_data;
	mad.lo.s32 	%r18, %r1, 24, %r62;
	cvta.to.global.u64 	%rd18, %rd28;
	add.s64 	%rd4, %rd18, %rd14;
	mov.u32 	%r63, %ctaid.x;
	mul.lo.s32 	%r99, %r63, 300;
	mov.b32 	%r100, 0;
	mov.f64 	%fd229, 0d0000000000000000;
$L__BB0_55:
	setp.neu.f64 	%p33, %fd214, 0d0000000000000000;
	ld.global.f64 	%fd53, [%rd2];
	ld.global.f64 	%fd54, [%rd3];
	mul.f64 	%fd55, %fd229, 0d3F847AE147AE147B;
	{
	.reg .b32 %temp; 
	mov.b64 	{%temp, %r22}, %fd55;
	}
	shr.u32 	%r64, %r22, 20;
	and.b32  	%r65, %r64, 2047;
	add.s32 	%r66, %r65, -1012;
	mov.b64 	%rd19, %fd55;
	shl.b64 	%rd5, %rd19, %r66;
	setp.eq.s64 	%p3, %rd5, -9223372036854775808;
	@%p33 bra 	$L__BB0_57;
	setp.eq.s64 	%p36, %rd5, -9223372036854775808;
	setp.neu.f64 	%p37, %fd55, 0d3FE0000000000000;
	and.pred  	%p3, %p37, %p36;
	selp.b32 	%r67, %r16, 0, %p3;
	setp.lt.s32 	%p38, %r22, 0;
	or.b32  	%r68, %r67, 2146435072;
	selp.b32 	%r69, %r68, %r67, %p38;
	mov.b32 	%r70, 0;
	mov.b64 	%fd231, {%r70, %r69};
	bra.uni 	$L__BB0_58;
$L__BB0_57:
	{ // callseq 0, 0
	.param .b64 param0;
	st.param.f64 	[param0], %fd51;
	.param .b64 param1;
	st.param.f64 	[param1], %fd55;
	.param .b64 retval0;
	call.uni (retval0), 
	__internal_accurate_pow, 
	(
	param0, 
	param1
	);
	ld.param.f64 	%fd102, [retval0];
	} // callseq 0
	setp.lt.s32 	%p34, %r16, 0;
	cvt.rzi.f64.f64 	%fd104, %fd55;
	setp.neu.f64 	%p35, %fd55, %fd104;
	neg.f64 	%fd106, %fd102;
	selp.f64 	%fd107, %fd106, %fd102, %p3;
	selp.f64 	%fd108, %fd107, %fd102, %p34;
	selp.f64 	%fd109, 0dFFF8000000000000, %fd108, %p35;
	selp.f64 	%fd231, %fd109, %fd108, %p34;
$L__BB0_58:
	add.f64 	%fd110, %fd214, %fd55;
	{
	.reg .b32 %temp; 
	mov.b64 	{%temp, %r71}, %fd110;
	}
	and.b32  	%r72, %r71, 2146435072;
	setp.ne.s32 	%p39, %r72, 2146435072;
	@%p39 bra 	$L__BB0_65;
	setp.num.f64 	%p40, %fd214, %fd214;
	@%p40 bra 	$L__BB0_61;
	add.rn.f64 	%fd231, %fd214, %fd55;
	bra.uni 	$L__BB0_65;
$L__BB0_61:
	setp.neu.f64 	%p41, %fd55, 0d7FF0000000000000;
	@%p41 bra 	$L__BB0_63;
	setp.eq.f64 	%p46, %fd214, 0dBFF0000000000000;
	setp.lt.s32 	%p47, %r22, 0;
	xor.b32  	%r80, %r17, 2146435072;
	selp.b32 	%r81, %r80, %r17, %p47;
	selp.b32 	%r82, 1072693248, %r81, %p46;
	mov.b32 	%r83, 0;
	mov.b64 	%fd231, {%r83, %r82};
	bra.uni 	$L__BB0_65;
$L__BB0_63:
	setp.neu.f64 	%p42, %fd51, 0d7FF0000000000000;
	@%p42 bra 	$L__BB0_65;
	setp.lt.s32 	%p43, %r16, 0;
	setp.lt.s32 	%p44, %r22, 0;
	selp.b32 	%r73, 0, 2146435072, %p44;
	and.b32  	%r74, %r22, 2147483647;
	setp.ne.s32 	%p45, %r74, 1071644672;
	or.b32  	%r75, %r73, -2147483648;
	selp.b32 	%r76, %r75, %r73, %p45;
	selp.b32 	%r77, %r76, %r73, %p3;
	selp.b32 	%r78, %r77, %r73, %p43;
	mov.b32 	%r79, 0;
	mov.b64 	%fd231, {%r79, %r78};
$L__BB0_65:
	ld.param.u32 	%r87, [_Z8colorSimILi391EEvdPdS0_S0_S0_S0_S0_i_param_7];
	ld.param.u64 	%rd29, [_Z8colorSimILi391EEvdPdS0_S0_S0_S0_S0_i_param_5];
	setp.ge.s32 	%p48, %r1, %r87;
	setp.eq.f64 	%p49, %fd214, 0d3FF0000000000000;
	setp.eq.f64 	%p50, %fd55, 0d0000000000000000;
	selp.f64 	%fd111, 0d3FF0000000000000, %fd231, %p50;
	selp.f64 	%fd112, 0d3FF0000000000000, %fd111, %p49;
	mul.f64 	%fd113, %fd53, %fd54;
	mul.f64 	%fd114, %fd113, %fd112;
	st.shared.f64 	[%r18], %fd114;
	ld.global.f64 	%fd115, [%rd4];
	mul.f64 	%fd116, %fd53, %fd115;
	mul.f64 	%fd117, %fd112, %fd116;
	st.shared.f64 	[%r18+8], %fd117;
	cvta.to.global.u64 	%rd20, %rd29;
	add.s64 	%rd22, %rd20, %rd14;
	ld.global.f64 	%fd118, [%rd22];
	mul.f64 	%fd119, %fd53, %fd118;
	mul.f64 	%fd120, %fd112, %fd119;
	st.shared.f64 	[%r18+16], %fd120;
	bar.sync 	0;
	@%p48 bra 	$L__BB0_67;
	neg.s32 	%r84, %r1;
	mov.u32 	%r85, _ZZ8colorSimILi391EEvdPdS0_S0_S0_S0_S0_iE9calc_data;
	mad.lo.s32 	%r86, %r84, 24, %r85;
	ld.shared.f64 	%fd121, [%r86+9360];
	ld.shared.f64 	%fd122, [%r18];
	add.f64 	%fd123, %fd121, %fd122;
	st.shared.f64 	[%r18], %fd123;
	ld.shared.f64 	%fd124, [%r86+9368];
	ld.shared.f64 	%fd125, [%r18+8];
	add.f64 	%fd126, %fd124, %fd125;
	st.shared.f64 	[%r18+8], %fd126;
	ld.shared.f64 	%fd127, [%r86+9376];
	ld.shared.f64 	%fd128, [%r18+16];
	add.f64 	%fd129, %fd127, %fd128;
	st.shared.f64 	[%r18+16], %fd129;
$L__BB0_67:
	setp.gt.u32 	%p51, %r1, 127;
	@%p51 bra 	$L__BB0_69;
	ld.shared.f64 	%fd130, [%r18+3072];
	ld.shared.f64 	%fd131, [%r18];
	add.f64 	%fd132, %fd130, %fd131;
	st.shared.f64 	[%r18], %fd132;
	ld.shared.f64 	%fd133, [%r18+3080];
	ld.shared.f64 	%fd134, [%r18+8];
	add.f64 	%fd135, %fd133, %fd134;
	st.shared.f64 	[%r18+8], %fd135;
	ld.shared.f64 	%fd136, [%r18+3088];
	ld.shared.f64 	%fd137, [%r18+16];
	add.f64 	%fd138, %fd136, %fd137;
	st.shared.f64 	[%r18+16], %fd138;
$L__BB0_69:
	setp.gt.u32 	%p52, %r1, 63;
	bar.sync 	0;
	@%p52 bra 	$L__BB0_71;
	ld.shared.f64 	%fd139, [%r18+1536];
	ld.shared.f64 	%fd140, [%r18];
	add.f64 	%fd141, %fd139, %fd140;
	st.shared.f64 	[%r18], %fd141;
	ld.shared.f64 	%fd142, [%r18+1544];
	ld.shared.f64 	%fd143, [%r18+8];
	add.f64 	%fd144, %fd142, %fd143;
	st.shared.f64 	[%r18+8], %fd144;
	ld.shared.f64 	%fd145, [%r18+1552];
	ld.shared.f64 	%fd146, [%r18+16];
	add.f64 	%fd147, %fd145, %fd146;
	st.shared.f64 	[%r18+16], %fd147;
$L__BB0_71:
	setp.gt.u32 	%p53, %r1, 31;
	bar.sync 	0;
	@%p53 bra 	$L__BB0_73;
	ld.shared.f64 	%fd148, [%r18+768];
	ld.shared.f64 	%fd149, [%r18];
	add.f64 	%fd150, %fd148, %fd149;
	st.shared.f64 	[%r18], %fd150;
	ld.shared.f64 	%fd151, [%r18+776];
	ld.shared.f64 	%fd152, [%r18+8];
	add.f64 	%fd153, %fd151, %fd152;
	st.shared.f64 	[%r18+8], %fd153;
	ld.shared.f64 	%fd154, [%r18+784];
	ld.shared.f64 	%fd155, [%r18+16];
	add.f64 	%fd156, %fd154, %fd155;
	st.shared.f64 	[%r18+16], %fd156;
$L__BB0_73:
	setp.gt.u32 	%p54, %r1, 15;
	bar.sync 	0;
	@%p54 bra 	$L__BB0_75;
	ld.shared.f64 	%fd157, [%r18+384];
	ld.shared.f64 	%fd158, [%r18];
	add.f64 	%fd159, %fd157, %fd158;
	st.shared.f64 	[%r18], %fd159;
	ld.shared.f64 	%fd160, [%r18+392];
	ld.shared.f64 	%fd161, [%r18+8];
	add.f64 	%fd162, %fd160, %fd161;
	st.shared.f64 	[%r18+8], %fd162;
	ld.shared.f64 	%fd163, [%r18+400];
	ld.shared.f64 	%fd164, [%r18+16];
	add.f64 	%fd165, %fd163, %fd164;
	st.shared.f64 	[%r18+16], %fd165;
$L__BB0_75:
	setp.gt.u32 	%p55, %r1, 7;
	bar.sync 	0;
	@%p55 bra 	$L__BB0_77;
	ld.shared.f64 	%fd166, [%r18+192];
	ld.shared.f64 	%fd167, [%r18];
	add.f64 	%fd168, %fd166, %fd167;
	st.shared.f64 	[%r18], %fd168;
	ld.shared.f64 	%fd169, [%r18+200];
	ld.shared.f64 	%fd170, [%r18+8];
	add.f64 	%fd171, %fd169, %fd170;
	st.shared.f64 	[%r18+8], %fd171;
	ld.shared.f64 	%fd172, [%r18+208];
	ld.shared.f64 	%fd173, [%r18+16];
	add.f64 	%fd174, %fd172, %fd173;
	st.shared.f64 	[%r18+16], %fd174;
$L__BB0_77:
	setp.gt.u32 	%p56, %r1, 3;
	bar.sync 	0;
	@%p56 bra 	$L__BB0_79;
	ld.shared.f64 	%fd175, [%r18+96];
	ld.shared.f64 	%fd176, [%r18];
	add.f64 	%fd177, %fd175, %fd176;
	st.shared.f64 	[%r18], %fd177;
	ld.shared.f64 	%fd178, [%r18+104];
	ld.shared.f64 	%fd179, [%r18+8];
	add.f64 	%fd180, %fd178, %fd179;
	st.shared.f64 	[%r18+8], %fd180;
	ld.shared.f64 	%fd181, [%r18+112];
	ld.shared.f64 	%fd182, [%r18+16];
	add.f64 	%fd183, %fd181, %fd182;
	st.shared.f64 	[%r18+16], %fd183;
$L__BB0_79:
	setp.gt.u32 	%p57, %r1, 1;
	bar.sync 	0;
	@%p57 bra 	$L__BB0_81;
	ld.shared.f64 	%fd184, [%r18+48];
	ld.shared.f64 	%fd185, [%r18];
	add.f64 	%fd186, %fd184, %fd185;
	st.shared.f64 	[%r18], %fd186;
	ld.shared.f64 	%fd187, [%r18+56];
	ld.shared.f64 	%fd188, [%r18+8];
	add.f64 	%fd189, %fd187, %fd188;
	st.shared.f64 	[%r18+8], %fd189;
	ld.shared.f64 	%fd190, [%r18+64];
	ld.shared.f64 	%fd191, [%r18+16];
	add.f64 	%fd192, %fd190, %fd191;
	st.shared.f64 	[%r18+16], %fd192;
$L__BB0_81:
	setp.ne.s32 	%p58, %r1, 0;
	bar.sync 	0;
	@%p58 bra 	$L__BB0_83;
	ld.shared.f64 	%fd193, [_ZZ8colorSimILi391EEvdPdS0_S0_S0_S0_S0_iE9calc_data+24];
	ld.shared.f64 	%fd194, [_ZZ8colorSimILi391EEvdPdS0_S0_S0_S0_S0_iE9calc_data];
	add.f64 	%fd195, %fd193, %fd194;
	st.shared.f64 	[_ZZ8colorSimILi391EEvdPdS0_S0_S0_S0_S0_iE9calc_data], %fd195;
	ld.shared.f64 	%fd196, [_ZZ8colorSimILi391EEvdPdS0_S0_S0_S0_S0_iE9calc_data+32];
	ld.shared.f64 	%fd197, [_ZZ8colorSimILi391EEvdPdS0_S0_S0_S0_S0_iE9calc_data+8];
	add.f64 	%fd198, %fd196, %fd197;
	st.shared.f64 	[_ZZ8colorSimILi391EEvdPdS0_S0_S0_S0_S0_iE9calc_data+8], %fd198;
	ld.shared.f64 	%fd199, [_ZZ8colorSimILi391EEvdPdS0_S0_S0_S0_S0_iE9calc_data+40];
	ld.shared.f64 	%fd200, [_ZZ8colorSimILi391EEvdPdS0_S0_S0_S0_S0_iE9calc_data+16];
	add.f64 	%fd201, %fd199, %fd200;
	st.shared.f64 	[_ZZ8colorSimILi391EEvdPdS0_S0_S0_S0_S0_iE9calc_data+16], %fd201;
$L__BB0_83:
	setp.ne.s32 	%p59, %r1, 0;
	bar.sync 	0;
	@%p59 bra 	$L__BB0_85;
	ld.param.u64 	%rd30, [_Z8colorSimILi391EEvdPdS0_S0_S0_S0_S0_i_param_6];
	mul.wide.s32 	%rd23, %r99, 8;
	cvta.to.global.u64 	%rd24, %rd30;
	add.s64 	%rd25, %rd24, %rd23;
	ld.shared.f64 	%fd202, [_ZZ8colorSimILi391EEvdPdS0_S0_S0_S0_S0_iE9calc_data];
	st.global.f64 	[%rd25], %fd202;
	ld.shared.f64 	%fd203, [_ZZ8colorSimILi391EEvdPdS0_S0_S0_S0_S0_iE9calc_data+8];
	st.global.f64 	[%rd25+800], %fd203;
	ld.shared.f64 	%fd204, [_ZZ8colorSimILi391EEvdPdS0_S0_S0_S0_S0_iE9calc_data+16];
	st.global.f64 	[%rd25+1600], %fd204;
$L__BB0_85:
	bar.sync 	0;
	add.f64 	%fd229, %fd229, 0d3FF0000000000000;
	add.s32 	%r100, %r100, 1;
	add.s32 	%r99, %r99, 1;
	setp.ne.s32 	%p60, %r100, 100;
	@%p60 bra 	$L__BB0_55;
	ret;

}
.func  (.param .b64 func_retval0) __internal_accurate_pow(
	.param .b64 __internal_accurate_pow_param_0,
	.param .b64 __internal_accurate_pow_param_1
)
{
	.reg .pred 	%p<8>;
	.reg .b32 	%r<49>;
	.reg .b32 	%f<3>;
	.reg .b64 	%fd<109>;

	ld.param.f64 	%fd10, [__internal_accurate_pow_param_0];
	ld.param.f64 	%fd11, [__internal_accurate_pow_param_1];
	{
	.reg .b32 %temp; 
	mov.b64 	{%temp, %r46}, %fd10;
	}
	{
	.reg .b32 %temp; 
	mov.b64 	{%r45, %temp}, %fd10;
	}
	shr.u32 	%r47, %r46, 20;
	setp.gt.u32 	%p1, %r46, 1048575;
	@%p1 bra 	$L__BB1_2;
	mul.f64 	%fd12, %fd10, 0d4350000000000000;
	{
	.reg .b32 %temp; 
	mov.b64 	{%temp, %r46}, %fd12;
	}
	{
	.reg .b32 %temp; 
	mov.b64 	{%r45, %temp}, %fd12;
	}
	shr.u32 	%r16, %r46, 20;
	add.s32 	%r47, %r16, -54;
$L__BB1_2:
	add.s32 	%r48, %r47, -1023;
	and.b32  	%r17, %r46, -2146435073;
	or.b32  	%r18, %r17, 1072693248;
	mov.b64 	%fd107, {%r45, %r18};
	setp.lt.u32 	%p2, %r18, 1073127583;
	@%p2 bra 	$L__BB1_4;
	{
	.reg .b32 %temp; 
	mov.b64 	{%r19, %temp}, %fd107;
	}
	{
	.reg .b32 %temp; 
	mov.b64 	{%temp, %r20}, %fd107;
	}
	add.s32 	%r21, %r20, -1048576;
	mov.b64 	%fd107, {%r19, %r21};
	add.s32 	%r48, %r47, -1022;
$L__BB1_4:
	add.f64 	%fd13, %fd107, 0dBFF0000000000000;
	add.f64 	%fd14, %fd107, 0d3FF0000000000000;
	rcp.approx.ftz.f64 	%fd15, %fd14;
	neg.f64 	%fd16, %fd14;
	fma.rn.f64 	%fd17, %fd16, %fd15, 0d3FF0000000000000;
	fma.rn.f64 	%fd18, %fd17, %fd17, %fd17;
	fma.rn.f64 	%fd19, %fd18, %fd15, %fd15;
	mul.f64 	%fd20, %fd13, %fd19;
	fma.rn.f64 	%fd21, %fd13, %fd19, %fd20;
	mul.f64 	%fd22, %fd21, %fd21;
	fma.rn.f64 	%fd23, %fd22, 0d3EB0F5FF7D2CAFE2, 0d3ED0F5D241AD3B5A;
	fma.rn.f64 	%fd24, %fd23, %fd22, 0d3EF3B20A75488A3F;
	fma.rn.f64 	%fd25, %fd24, %fd22, 0d3F1745CDE4FAECD5;
	fma.rn.f64 	%fd26, %fd25, %fd22, 0d3F3C71C7258A578B;
	fma.rn.f64 	%fd27, %fd26, %fd22, 0d3F6249249242B910;
	fma.rn.f64 	%fd28, %fd27, %fd22, 0d3F89999999999DFB;
	sub.f64 	%fd29, %fd13, %fd21;
	add.f64 	%fd30, %fd29, %fd29;
	neg.f64 	%fd31, %fd21;
	fma.rn.f64 	%fd32, %fd31, %fd13, %fd30;
	mul.f64 	%fd33, %fd19, %fd32;
	fma.rn.f64 	%fd34, %fd22, %fd28, 0d3FB5555555555555;
	mov.f64 	%fd35, 0d3FB5555555555555;
	sub.f64 	%fd36, %fd35, %fd34;
	fma.rn.f64 	%fd37, %fd22, %fd28, %fd36;
	add.f64 	%fd38, %fd37, 0dBC46A4CB00B9E7B0;
	add.f64 	%fd39, %fd34, %fd38;
	sub.f64 	%fd40, %fd34, %fd39;
	add.f64 	%fd41, %fd38, %fd40;
	mul.rn.f64 	%fd42, %fd21, %fd21;
	neg.f64 	%fd43, %fd42;
	fma.rn.f64 	%fd44, %fd21, %fd21, %fd43;
	{
	.reg .b32 %temp; 
	mov.b64 	{%r22, %temp}, %fd33;
	}
	{
	.reg .b32 %temp; 
	mov.b64 	{%temp, %r23}, %fd33;
	}
	add.s32 	%r24, %r23, 1048576;
	mov.b64 	%fd45, {%r22, %r24};
	fma.rn.f64 	%fd46, %fd21, %fd45, %fd44;
	mul.rn.f64 	%fd47, %fd42, %fd21;
	neg.f64 	%fd48, %fd47;
	fma.rn.f64 	%fd49, %fd42, %fd21, %fd48;
	fma.rn.f64 	%fd50, %fd42, %fd33, %fd49;
	fma.rn.f64 	%fd51, %fd46, %fd21, %fd50;
	mul.rn.f64 	%fd52, %fd39, %fd47;
	neg.f64 	%fd53, %fd52;
	fma.rn.f64 	%fd54, %fd39, %fd47, %fd53;
	fma.rn.f64 	%fd55, %fd39, %fd51, %fd54;
	fma.rn.f64 	%fd56, %fd41, %fd47, %fd55;
	add.f64 	%fd57, %fd52, %fd56;
	sub.f64 	%fd58, %fd52, %fd57;
	add.f64 	%fd59, %fd56, %fd58;
	add.f64 	%fd60, %fd21, %fd57;
	sub.f64 	%fd61, %fd21, %fd60;
	add.f64 	%fd62, %fd57, %fd61;
	add.f64 	%fd63, %fd59, %fd62;
	add.f64 	%fd64, %fd33, %fd63;
	add.f64 	%fd65, %fd60, %fd64;
	sub.f64 	%fd66, %fd60, %fd65;
	add.f64 	%fd67, %fd64, %fd66;
	xor.b32  	%r25, %r48, -2147483648;
	mov.b32 	%r26, 1127219200;
	mov.b64 	%fd68, {%r25, %r26};
	mov.b32 	%r27, -2147483648;
	mov.b64 	%fd69, {%r27, %r26};
	sub.f64 	%fd70, %fd68, %fd69;
	fma.rn.f64 	%fd71, %fd70, 0d3FE62E42FEFA39EF, %fd65;
	fma.rn.f64 	%fd72, %fd70, 0dBFE62E42FEFA39EF, %fd71;
	sub.f64 	%fd73, %fd72, %fd65;
	sub.f64 	%fd74, %fd67, %fd73;
	fma.rn.f64 	%fd75, %fd70, 0d3C7ABC9E3B39803F, %fd74;
	add.f64 	%fd76, %fd71, %fd75;
	sub.f64 	%fd77, %fd71, %fd76;
	add.f64 	%fd78, %fd75, %fd77;
	{
	.reg .b32 %temp; 
	mov.b64 	{%temp, %r28}, %fd11;
	}
	{
	.reg .b32 %temp; 
	mov.b64 	{%r29, %temp}, %fd11;
	}
	shl.b32 	%r30, %r28, 1;
	setp.gt.u32 	%p3, %r30, -33554433;
	and.b32  	%r31, %r28, -15728641;
	selp.b32 	%r32, %r31, %r28, %p3;
	mov.b64 	%fd79, {%r29, %r32};
	mul.rn.f64 	%fd80, %fd76, %fd79;
	neg.f64 	%fd81, %fd80;
	fma.rn.f64 	%fd82, %fd76, %fd79, %fd81;
	fma.rn.f64 	%fd83, %fd78, %fd79, %fd82;
	add.f64 	%fd4, %fd80, %fd83;
	sub.f64 	%fd84, %fd80, %fd4;
	add.f64 	%fd5, %fd83, %fd84;
	fma.rn.f64 	%fd85, %fd4, 0d3FF71547652B82FE, 0d4338000000000000;
	{
	.reg .b32 %temp; 
	mov.b64 	{%r13, %temp}, %fd85;
	}
	mov.f64 	%fd86, 0dC338000000000000;
	add.rn.f64 	%fd87, %fd85, %fd86;
	fma.rn.f64 	%fd88, %fd87, 0dBFE62E42FEFA39EF, %fd4;
	fma.rn.f64 	%fd89, %fd87, 0dBC7ABC9E3B39803F, %fd88;
	fma.rn.f64 	%fd90, %fd89, 0d3E5ADE1569CE2BDF, 0d3E928AF3FCA213EA;
	fma.rn.f64 	%fd91, %fd90, %fd89, 0d3EC71DEE62401315;
	fma.rn.f64 	%fd92, %fd91, %fd89, 0d3EFA01997C89EB71;
	fma.rn.f64 	%fd93, %fd92, %fd89, 0d3F2A01A014761F65;
	fma.rn.f64 	%fd94, %fd93, %fd89, 0d3F56C16C1852B7AF;
	fma.rn.f64 	%fd95, %fd94, %fd89, 0d3F81111111122322;
	fma.rn.f64 	%fd96, %fd95, %fd89, 0d3FA55555555502A1;
	fma.rn.f64 	%fd97, %fd96, %fd89, 0d3FC5555555555511;
	fma.rn.f64 	%fd98, %fd97, %fd89, 0d3FE000000000000B;
	fma.rn.f64 	%fd99, %fd98, %fd89, 0d3FF0000000000000;
	fma.rn.f64 	%fd100, %fd99, %fd89, 0d3FF0000000000000;
	{
	.reg .b32 %temp; 
	mov.b64 	{%r14, %temp}, %fd100;
	}
	{
	.reg .b32 %temp; 
	mov.b64 	{%temp, %r15}, %fd100;
	}
	shl.b32 	%r33, %r13, 20;
	add.s32 	%r34, %r33, %r15;
	mov.b64 	%fd108, {%r14, %r34};
	{
	.reg .b32 %temp; 
	mov.b64 	{%temp, %r35}, %fd4;
	}
	mov.b32 	%f2, %r35;
	abs.f32 	%f1, %f2;
	setp.lt.f32 	%p4, %f1, 0f4086232B;
	@%p4 bra 	$L__BB1_7;
	setp.lt.f64 	%p5, %fd4, 0d0000000000000000;
	add.f64 	%fd101, %fd4, 0d7FF0000000000000;
	selp.f64 	%fd108, 0d0000000000000000, %fd101, %p5;
	setp.geu.f32 	%p6, %f1, 0f40874800;
	@%p6 bra 	$L__BB1_7;
	shr.u32 	%r36, %r13, 31;
	add.s32 	%r37, %r13, %r36;
	shr.s32 	%r38, %r37, 1;
	shl.b32 	%r39, %r38, 20;
	add.s32 	%r40, %r15, %r39;
	mov.b64 	%fd102, {%r14, %r40};
	sub.s32 	%r41, %r13, %r38;
	shl.b32 	%r42, %r41, 20;
	add.s32 	%r43, %r42, 1072693248;
	mov.b32 	%r44, 0;
	mov.b64 	%fd103, {%r44, %r43};
	mul.f64 	%fd108, %fd103, %fd102;
$L__BB1_7:
	abs.f64 	%fd104, %fd108;
	setp.eq.f64 	%p7, %fd104, 0d7FF0000000000000;
	fma.rn.f64 	%fd105, %fd108, %fd5, %fd108;
	selp.f64 	%fd106, %fd108, %fd105, %p7;
	st.param.f64 	[func_retval0], %fd106;
	ret;

}


// ===== COMPILED SASS (sm_100) =====

	.target	sm_100

	.elftype	@"ET_EXEC"


//--------------------- .note.nv.tkinfo           --------------------------
	.section	.note.nv.tkinfo,"",@"SHT_NOTE"
	.sectionflags	@"SHF_NOTE_NV_TKINFO"
	.tkinfo
        /*0018*/ 	.word	0x00000002
        /*0030*/ 	.string	""
        /*0030*/ 	.string	"ptxas"
        /*0030*/ 	.string	"Cuda compilation tools, release 13.0, V13.0.88"
        /*0030*/ 	.string	"Build cuda_13.0.r13.0/compiler.36424714_0"
        /*0030*/ 	.string	"-arch sm_100 -m 64 "



//--------------------- .note.nv.cuinfo           --------------------------
	.section	.note.nv.cuinfo,"",@"SHT_NOTE"
	.sectionflags	@"SHF_NOTE_NV_CUINFO"
        /*0018*/ 	.short	0x0002
        /*001a*/ 	.short	0x0064
        /*001c*/ 	.short	0x0082
	.zero		2


//--------------------- .nv.info                  --------------------------
	.section	.nv.info,"",@"SHT_CUDA_INFO"
	.align	4


	//----- nvinfo : EIATTR_REGCOUNT
	.align		4
        /*0000*/ 	.byte	0x04, 0x2f
        /*0002*/ 	.short	(.L_1 - .L_0)
	.align		4
.L_0:
        /*0004*/ 	.word	index@(_Z8colorSimILi391EEvdPdS0_S0_S0_S0_S0_i)
        /*0008*/ 	.word	0x0000002a


	//----- nvinfo : EIATTR_FRAME_SIZE
	.align		4
.L_1:
        /*000c*/ 	.byte	0x04, 0x11
        /*000e*/ 	.short	(.L_3 - .L_2)
	.align		4
.L_2:
        /*0010*/ 	.word	index@($_Z8colorSimILi391EEvdPdS0_S0_S0_S0_S0_i$__internal_accurate_pow)
        /*0014*/ 	.word	0x00000000


	//----- nvinfo : EIATTR_FRAME_SIZE
	.align		4
.L_3:
        /*0018*/ 	.byte	0x04, 0x11
        /*001a*/ 	.short	(.L_5 - .L_4)
	.align		4
.L_4:
        /*001c*/ 	.word	index@($__internal_0_$__cuda_sm20_div_rn_f64_full)
        /*0020*/ 	.word	0x00000000


	//----- nvinfo : EIATTR_FRAME_SIZE
	.align		4
.L_5:
        /*0024*/ 	.byte	0x04, 0x11
        /*0026*/ 	.short	(.L_7 - .L_6)
	.align		4
.L_6:
        /*0028*/ 	.word	index@(_Z8colorSimILi391EEvdPdS0_S0_S0_S0_S0_i)
        /*002c*/ 	.word	0x00000000


	//----- nvinfo : EIATTR_MIN_STACK_SIZE
	.align		4
.L_7:
        /*0030*/ 	.byte	0x04, 0x12
        /*0032*/ 	.short	(.L_9 - .L_8)
	.align		4
.L_8:
        /*0034*/ 	.word	index@(_Z8colorSimILi391EEvdPdS0_S0_S0_S0_S0_i)
        /*0038*/ 	.word	0x00000000
.L_9:


//--------------------- .nv.compat                --------------------------
	.section	.nv.compat,"",@"SHT_CUDA_COMPAT_INFO"
	.align	4
        /*0000*/ 	.byte	0x02, 0x09, 0x00, 0x00, 0x02, 0x02, 0x01, 0x00, 0x02, 0x05, 0x05, 0x00, 0x03, 0x07, 0x01, 0x01
        /*0010*/ 	.byte	0x02, 0x03, 0x00, 0x00, 0x02, 0x06, 0x01, 0x00, 0x04, 0x0b, 0x08, 0x00, 0x01, 0x00, 0x00, 0x00
        /*0020*/ 	.byte	0x00, 0x00, 0x00, 0x00


//--------------------- .nv.info._Z8colorSimILi391EEvdPdS0_S0_S0_S0_S0_i --------------------------
	.section	.nv.info._Z8colorSimILi391EEvdPdS0_S0_S0_S0_S0_i,"",@"SHT_CUDA_INFO"
	.sectionflags	@""
	.align	4


	//----- nvinfo : EIATTR_CUDA_API_VERSION
	.align		4
        /*0000*/ 	.byte	0x04, 0x37
        /*0002*/ 	.short	(.L_11 - .L_10)
.L_10:
        /*0004*/ 	.word	0x00000082


	//----- nvinfo : EIATTR_KPARAM_INFO
	.align		4
.L_11:
        /*0008*/ 	.byte	0x04, 0x17
        /*000a*/ 	.short	(.L_13 - .L_12)
.L_12:
        /*000c*/ 	.word	0x00000000
        /*0010*/ 	.short	0x0007
        /*0012*/ 	.short	0x0038
        /*0014*/ 	.byte	0x00, 0xf0, 0x11, 0x00


	//----- nvinfo : EIATTR_KPARAM_INFO
	.align		4
.L_13:
        /*0018*/ 	.byte	0x04, 0x17
        /*001a*/ 	.short	(.L_15 - .L_14)
.L_14:
        /*001c*/ 	.word	0x00000000
        /*0020*/ 	.short	0x0006
        /*0022*/ 	.short	0x0030
        /*0024*/ 	.byte	0x00, 0xf5, 0x21, 0x00


	//----- nvinfo : EIATTR_KPARAM_INFO
	.align		4
.L_15:
        /*0028*/ 	.byte	0x04, 0x17
        /*002a*/ 	.short	(.L_17 - .L_16)
.L_16:
        /*002c*/ 	.word	0x00000000
        /*0030*/ 	.short	0x0005
        /*0032*/ 	.short	0x0028
        /*0034*/ 	.byte	0x00, 0xf5, 0x21, 0x00


	//----- nvinfo : EIATTR_KPARAM_INFO
	.align		4
.L_17:
        /*0038*/ 	.byte	0x04, 0x17
        /*003a*/ 	.short	(.L_19 - .L_18)
.L_18:
        /*003c*/ 	.word	0x00000000
        /*0040*/ 	.short	0x0004
        /*0042*/ 	.short	0x0020
        /*0044*/ 	.byte	0x00, 0xf5, 0x21, 0x00


	//----- nvinfo : EIATTR_KPARAM_INFO
	.align		4
.L_19:
        /*0048*/ 	.byte	0x04, 0x17
        /*004a*/ 	.short	(.L_21 - .L_20)
.L_20:
        /*004c*/ 	.word	0x00000000
        /*0050*/ 	.short	0x0003
        /*0052*/ 	.short	0x0018
        /*0054*/ 	.byte	0x00, 0xf5, 0x21, 0x00


	//----- nvinfo : EIATTR_KPARAM_INFO
	.align		4
.L_21:
        /*0058*/ 	.byte	0x04, 0x17
        /*005a*/ 	.short	(.L_23 - .L_22)
.L_22:
        /*005c*/ 	.word	0x00000000
        /*0060*/ 	.short	0x0002
        /*0062*/ 	.short	0x0010
        /*0064*/ 	.byte	0x00, 0xf5, 0x21, 0x00


	//----- nvinfo : EIATTR_KPARAM_INFO
	.align		4
.L_23:
        /*0068*/ 	.byte	0x04, 0x17
        /*006a*/ 	.short	(.L_25 - .L_24)
.L_24:
        /*006c*/ 	.word	0x00000000
        /*0070*/ 	.short	0x0001
        /*0072*/ 	.short	0x0008
        /*0074*/ 	.byte	0x00, 0xf5, 0x21, 0x00


	//----- nvinfo : EIATTR_KPARAM_INFO
	.align		4
.L_25:
        /*0078*/ 	.byte	0x04, 0x17
        /*007a*/ 	.short	(.L_27 - .L_26)
.L_26:
        /*007c*/ 	.word	0x00000000
        /*0080*/ 	.short	0x0000
        /*0082*/ 	.short	0x0000
        /*0084*/ 	.byte	0x00, 0xf0, 0x21, 0x00


	//----- nvinfo : EIATTR_SPARSE_MMA_MASK
	.align		4
.L_27:
        /*0088*/ 	.byte	0x03, 0x50
        /*008a*/ 	.short	0x0000


	//----- nvinfo : EIATTR_MAXREG_COUNT
	.align		4
        /*008c*/ 	.byte	0x03, 0x1b
        /*008e*/ 	.short	0x00ff


	//----- nvinfo : EIATTR_NUM_BARRIERS
	.align		4
        /*0090*/ 	.byte	0x02, 0x4c
        /*0092*/ 	.byte	0x01
	.zero		1


	//----- nvinfo : EIATTR_MERCURY_ISA_VERSION
	.align		4
        /*0094*/ 	.byte	0x03, 0x5f
        /*0096*/ 	.short	0x0101


	//----- nvinfo : EIATTR_VRC_CTA_INIT_COUNT
	.align		4
        /*0098*/ 	.byte	0x02, 0x4a
	.zero		1
	.zero		1


	//----- nvinfo : EIATTR_EXIT_INSTR_OFFSETS
	.align		4
        /*009c*/ 	.byte	0x04, 0x1c
        /*009e*/ 	.short	(.L_29 - .L_28)


	//   ....[0]....
.L_28:
        /*00a0*/ 	.word	0x00002020


	//----- nvinfo : EIATTR_CRS_STACK_SIZE
	.align		4
.L_29:
        /*00a4*/ 	.byte	0x04, 0x1e
        /*00a6*/ 	.short	(.L_31 - .L_30)
.L_30:
        /*00a8*/ 	.word	0x00000000


	//----- nvinfo : EIATTR_CBANK_PARAM_SIZE
	.align		4
.L_31:
        /*00ac*/ 	.byte	0x03, 0x19
        /*00ae*/ 	.short	0x003c


	//----- nvinfo : EIATTR_PARAM_CBANK
	.align		4
        /*00b0*/ 	.byte	0x04, 0x0a
        /*00b2*/ 	.short	(.L_33 - .L_32)
	.align		4
.L_32:
        /*00b4*/ 	.word	index@(.nv.constant0._Z8colorSimILi391EEvdPdS0_S0_S0_S0_S0_i)
        /*00b8*/ 	.short	0x0380
        /*00ba*/ 	.short	0x003c


	//----- nvinfo : EIATTR_SW_WAR
	.align		4
.L_33:
        /*00bc*/ 	.byte	0x04, 0x36
        /*00be*/ 	.short	(.L_35 - .L_34)
.L_34:
        /*00c0*/ 	.word	0x00000008
.L_35:


//--------------------- .nv.callgraph             --------------------------
	.section	.nv.callgraph,"",@"SHT_CUDA_CALLGRAPH"
	.align	4
	.sectionentsize	8
	.align		4
        /*0000*/ 	.word	0x00000000
	.align		4
        /*0004*/ 	.word	0xffffffff
	.align		4
        /*0008*/ 	.word	0x00000000
	.align		4
        /*000c*/ 	.word	0xfffffffe
	.align		4
        /*0010*/ 	.word	0x00000000
	.align		4
        /*0014*/ 	.word	0xfffffffd
	.align		4
        /*0018*/ 	.word	0x00000000
	.align		4
        /*001c*/ 	.word	0xfffffffc


//--------------------- .text._Z8colorSimILi391EEvdPdS0_S0_S0_S0_S0_i --------------------------
	.section	.text._Z8colorSimILi391EEvdPdS0_S0_S0_S0_S0_i,"ax",@progbits
	.align	128
        .global         _Z8colorSimILi391EEvdPdS0_S0_S0_S0_S0_i
        .type           _Z8colorSimILi391EEvdPdS0_S0_S0_S0_S0_i,@function
        .size           _Z8colorSimILi391EEvdPdS0_S0_S0_S0_S0_i,(.L_x_43 - _Z8colorSimILi391EEvdPdS0_S0_S0_S0_S0_i)
        .other          _Z8colorSimILi391EEvdPdS0_S0_S0_S0_S0_i,@"STO_CUDA_ENTRY STV_DEFAULT"
_Z8colorSimILi391EEvdPdS0_S0_S0_S0_S0_i:
.text._Z8colorSimILi391EEvdPdS0_S0_S0_S0_S0_i:
[----:B------:R-:W-:Y:S01]  /*0000*/  LDC R1, c[0x0][0x37c] ;  /* 0x0000df00ff017b82 */ /* 0x000fe20000000800 */
[----:B------:R-:W0:Y:S07]  /*0010*/  S2R R0, SR_TID.X ;  /* 0x0000000000007919 */ /* 0x000e2e0000002100 */
[----:B------:R-:W1:Y:S01]  /*0020*/  S2UR UR6, SR_CgaCtaId ;  /* 0x00000000000679c3 */ /* 0x000e620000008800 */
[----:B------:R-:W-:Y:S01]  /*0030*/  UMOV UR4, 0x400 ;  /* 0x0000040000047882 */ /* 0x000fe20000000000 */
[----:B------:R-:W-:Y:S01]  /*0040*/  BSSY.RECONVERGENT B0, `(.L_x_0) ;  /* 0x0000047000007945 */ /* 0x000fe20003800200 */
[----:B------:R-:W-:-:S04]  /*0050*/  UIADD3 UR5, UPT, UPT, UR4, 0x24e0, URZ ;  /* 0x000024e004057890 */ /* 0x000fc8000fffe0ff */
[----:B-1----:R-:W-:Y:S02]  /*0060*/  ULEA UR5, UR6, UR5, 0x18 ;  /* 0x0000000506057291 */ /* 0x002fe4000f8ec0ff */
[----:B------:R-:W-:-:S04]  /*0070*/  ULEA UR4, UR6, UR4, 0x18 ;  /* 0x0000000406047291 */ /* 0x000fc8000f8ec0ff */
[C---:B0-----:R-:W-:Y:S02]  /*0080*/  LEA R2, R0.reuse, UR5, 0x3 ;  /* 0x0000000500027c11 */ /* 0x041fe4000f8e18ff */
[----:B------:R-:W-:-:S03]  /*0090*/  ISETP.NE.AND P0, PT, R0, RZ, PT ;  /* 0x000000ff0000720c */ /* 0x000fc60003f05270 */
[----:B------:R-:W-:Y:S04]  /*00a0*/  STS.64 [UR4+0x24d8], RZ ;  /* 0x0024d8ffff007988 */ /* 0x000fe80008000a04 */
[----:B------:R0:W-:Y:S06]  /*00b0*/  STS.64 [R2], RZ ;  /* 0x000000ff02007388 */ /* 0x0001ec0000000a00 */
[----:B------:R-:W-:Y:S05]  /*00c0*/  @P0 BRA `(.L_x_1) ;  /* 0x0000000000f80947 */ /* 0x000fea0003800000 */
[----:B------:R-:W1:Y:S01]  /*00d0*/  S2UR UR6, SR_CTAID.X ;  /* 0x00000000000679c3 */ /* 0x000e620000002500 */
[----:B------:R-:W2:Y:S01]  /*00e0*/  LDCU.64 UR8, c[0x0][0x380] ;  /* 0x00007000ff0877ac */ /* 0x000ea20008000a00 */
[----:B------:R-:W-:Y:S02]  /*00f0*/  CS2R R8, SRZ ;  /* 0x0000000000087805 */ /* 0x000fe4000001ff00 */
[----:B------:R-:W-:Y:S02]  /*0100*/  CS2R R10, SRZ ;  /* 0x00000000000a7805 */ /* 0x000fe4000001ff00 */
[----:B------:R-:W-:Y:S01]  /*0110*/  CS2R R12, SRZ ;  /* 0x00000000000c7805 */ /* 0x000fe2000001ff00 */
[----:B------:R-:W-:Y:S01]  /*0120*/  IMAD.MOV.U32 R14, RZ, RZ, RZ ;  /* 0x000000ffff0e7224 */ /* 0x000fe200078e00ff */
[----:B-1----:R-:W2:Y:S02]  /*0130*/  I2F.F64.U32 R4, UR6 ;  /* 0x0000000600047d12 */ /* 0x002ea40008201800 */
[----:B--2---:R-:W-:-:S08]  /*0140*/  DADD R4, R4, UR8 ;  /* 0x0000000804047e29 */ /* 0x004fd00008000000 */
[C---:B------:R-:W-:Y:S02]  /*0150*/  DADD R6, R4.reuse, -512 ;  /* 0xc080000004067429 */ /* 0x040fe40000000000 */
[----:B------:R-:W-:-:S06]  /*0160*/  DSETP.GE.AND P5, PT, R4, 512, PT ;  /* 0x408000000400742a */ /* 0x000fcc0003fa6000 */
[----:B------:R-:W-:Y:S02]  /*0170*/  SEL R3, RZ, 0x1, !P5 ;  /* 0x00000001ff037807 */ /* 0x000fe40006800000 */
[----:B------:R-:W-:Y:S01]  /*0180*/  FSEL R4, R6, R4, P5 ;  /* 0x0000000406047208 */ /* 0x000fe20002800000 */
[----:B------:R-:W-:Y:S01]  /*0190*/  IMAD.MOV.U32 R6, RZ, RZ, RZ ;  /* 0x000000ffff067224 */ /* 0x000fe200078e00ff */
[----:B------:R-:W-:Y:S01]  /*01a0*/  FSEL R5, R7, R5, P5 ;  /* 0x0000000507057208 */ /* 0x000fe20002800000 */
[----:B------:R1:W-:Y:S04]  /*01b0*/  STS [UR4], R3 ;  /* 0x00000003ff007988 */ /* 0x0003e80008000804 */
[----:B------:R2:W-:Y:S01]  /*01c0*/  STS.64 [UR4+0x28], R4 ;  /* 0x00002804ff007988 */ /* 0x0005e20008000a04 */
[----:B------:R-:W-:Y:S01]  /*01d0*/  DSETP.GE.AND P6, PT, R4, 256, PT ;  /* 0x407000000400742a */ /* 0x000fe20003fc6000 */
[----:B-1----:R-:W-:-:S13]  /*01e0*/  IMAD.MOV.U32 R3, RZ, RZ, RZ ;  /* 0x000000ffff037224 */ /* 0x002fda00078e00ff */
[----:B--2---:R-:W-:Y:S01]  /*01f0*/  @P6 DADD R4, R4, -256 ;  /* 0xc070000004046429 */ /* 0x004fe20000000000 */
[----:B------:R-:W-:-:S05]  /*0200*/  @P6 IMAD.MOV.U32 R6, RZ, RZ, 0x1 ;  /* 0x00000001ff066424 */ /* 0x000fca00078e00ff */
[----:B------:R-:W-:Y:S02]  /*0210*/  STS [UR4+0x4], R6 ;  /* 0x00000406ff007988 */ /* 0x000fe40008000804 */
[----:B------:R-:W-:Y:S02]  /*0220*/  DSETP.GE.AND P1, PT, R4, 128, PT ;  /* 0x406000000400742a */ /* 0x000fe40003f26000 */
[----:B------:R1:W-:-:S12]  /*0230*/  @P6 STS.64 [UR4+0x28], R4 ;  /* 0x00002804ff006988 */ /* 0x0003d80008000a04 */
[----:B-1----:R-:W-:Y:S01]  /*0240*/  @P1 DADD R4, R4, -128 ;  /* 0xc060000004041429 */ /* 0x002fe20000000000 */
        /* <DEDUP_REMOVED lines=31> */
[----:B------:R1:W-:Y:S02]  /*0440*/  STS [UR4+0x20], R13 ;  /* 0x0000200dff007988 */ /* 0x0003e40008000804 */
[----:B------:R-:W-:Y:S02]  /*0450*/  DSETP.GE.AND P2, PT, R4, 1, PT ;  /* 0x3ff000000400742a */ /* 0x000fe40003f46000 */
[----:B------:R1:W-:-:S12]  /*0460*/  @P1 STS.64 [UR4+0x28], R4 ;  /* 0x00002804ff001988 */ /* 0x0003d80008000a04 */
[----:B------:R-:W-:Y:S01]  /*0470*/  @P2 DADD R6, R4, -1 ;  /* 0xbff0000004062429 */ /* 0x000fe20000000000 */
[----:B------:R-:W-:-:S05]  /*0480*/  @P2 IMAD.MOV.U32 R14, RZ, RZ, 0x1 ;  /* 0x00000001ff0e2424 */ /* 0x000fca00078e00ff */
[----:B------:R1:W-:Y:S04]  /*0490*/  STS [UR4+0x24], R14 ;  /* 0x0000240eff007988 */ /* 0x0003e80008000804 */
[----:B------:R1:W-:Y:S02]  /*04a0*/  @P2 STS.64 [UR4+0x28], R6 ;  /* 0x00002806ff002988 */ /* 0x0003e40008000a04 */
.L_x_1:
[----:B------:R-:W-:Y:S05]  /*04b0*/  BSYNC.RECONVERGENT B0 ;  /* 0x0000000000007941 */ /* 0x000fea0003800200 */
.L_x_0:
[----:B------:R-:W-:Y:S08]  /*04c0*/  BAR.SYNC.DEFER_BLOCKING 0x0 ;  /* 0x0000000000007b1d */ /* 0x000ff00000010000 */
[----:B-1----:R-:W1:Y:S01]  /*04d0*/  LDC.64 R6, c[0x0][0x388] ;  /* 0x0000e200ff067b82 */ /* 0x002e620000000a00 */
[----:B------:R-:W2:Y:S01]  /*04e0*/  LDCU.64 UR8, c[0x0][0x358] ;  /* 0x00006b00ff0877ac */ /* 0x000ea20008000a00 */
[----:B------:R-:W3:Y:S01]  /*04f0*/  LDS R3, [UR4] ;  /* 0x00000004ff037984 */ /* 0x000ee20008000800 */
[----:B-1----:R-:W-:Y:S01]  /*0500*/  IMAD.WIDE.U32 R6, R0, 0x8, R6 ;  /* 0x0000000800067825 */ /* 0x002fe200078e0006 */
[----:B---3--:R-:W-:-:S13]  /*0510*/  ISETP.NE.AND P5, PT, R3, 0x1, PT ;  /* 0x000000010300780c */ /* 0x008fda0003fa5270 */
[----:B--2---:R-:W2:Y:S04]  /*0520*/  @!P5 LDG.E.64 R18, desc[UR8][R6.64] ;  /* 0x000000080612d981 */ /* 0x004ea8000c1e1b00 */
[----:B------:R-:W2:Y:S02]  /*0530*/  @!P5 LDS.64 R4, [R2] ;  /* 0x000000000204d984 */ /* 0x000ea40000000a00 */
[----:B--2---:R-:W-:-:S07]  /*0540*/  @!P5 DADD R4, R18, R4 ;  /* 0x000000001204d229 */ /* 0x004fce0000000004 */
[----:B------:R-:W-:Y:S04]  /*0550*/  @!P5 STS.64 [R2], R4 ;  /* 0x000000040200d388 */ /* 0x000fe80000000a00 */
[----:B------:R-:W1:Y:S02]  /*0560*/  LDS R3, [UR4+0x4] ;  /* 0x00000404ff037984 */ /* 0x000e640008000800 */
[----:B-1----:R-:W-:-:S13]  /*0570*/  ISETP.NE.AND P6, PT, R3, 0x1, PT ;  /* 0x000000010300780c */ /* 0x002fda0003fc5270 */
[----:B------:R-:W2:Y:S04]  /*0580*/  @!P6 LDG.E.64 R12, desc[UR8][R6.64+0xc38] ;  /* 0x000c3808060ce981 */ /* 0x000ea8000c1e1b00 */
        /* <DEDUP_REMOVED lines=25> */
[----:B--2---:R-:W-:Y:S01]  /*0720*/  @!P4 DADD R20, R16, R4 ;  /* 0x000000001014c229 */ /* 0x004fe20000000004 */
[----:B------:R-:W-:Y:S01]  /*0730*/  CS2R R4, SRZ ;  /* 0x0000000000047805 */ /* 0x000fe2000001ff00 */
[----:B------:R-:W-:-:S05]  /*0740*/  @!P5 DADD R4, RZ, R18 ;  /* 0x00000000ff04d229 */ /* 0x000fca0000000012 */
[----:B------:R-:W-:Y:S04]  /*0750*/  @!P4 STS.64 [R2], R20 ;  /* 0x000000140200c388 */ /* 0x000fe80000000a00 */
[----:B------:R-:W1:Y:S02]  /*0760*/  LDS R3, [UR4+0x18] ;  /* 0x00001804ff037984 */ /* 0x000e640008000800 */
[----:B-1----:R-:W-:-:S13]  /*0770*/  ISETP.NE.AND P5, PT, R3, 0x1, PT ;  /* 0x000000010300780c */ /* 0x002fda0003fa5270 */
[----:B------:R-:W2:Y:S01]  /*0780*/  @!P5 LDG.E.64 R18, desc[UR8][R6.64+0x4950] ;  /* 0x004950080612d981 */ /* 0x000ea2000c1e1b00 */
[----:B------:R-:W-:-:S03]  /*0790*/  @!P6 DADD R4, R4, R12 ;  /* 0x000000000404e229 */ /* 0x000fc6000000000c */
[----:B------:R-:W2:Y:S02]  /*07a0*/  @!P5 LDS.64 R22, [R2] ;  /* 0x000000000216d984 */ /* 0x000ea40000000a00 */
[----:B--2---:R-:W-:-:S07]  /*07b0*/  @!P5 DADD R22, R18, R22 ;  /* 0x000000001216d229 */ /* 0x004fce0000000016 */
        /* <DEDUP_REMOVED lines=18> */
[----:B------:R-:W-:Y:S01]  /*08e0*/  @!P3 DADD R4, R4, R14 ;  /* 0x000000000404b229 */ /* 0x000fe2000000000e */
[----:B------:R-:W-:Y:S02]  /*08f0*/  BSSY.RECONVERGENT B0, `(.L_x_2) ;  /* 0x0000033000007945 */ /* 0x000fe40003800200 */
[----:B------:R-:W2:Y:S05]  /*0900*/  @!P2 LDS.64 R20, [R2] ;  /* 0x000000000214a984 */ /* 0x000eaa0000000a00 */
[----:B------:R-:W-:-:S08]  /*0910*/  @!P4 DADD R4, R4, R16 ;  /* 0x000000000404c229 */ /* 0x000fd00000000010 */
[----:B------:R-:W-:-:S08]  /*0920*/  @!P5 DADD R4, R4, R18 ;  /* 0x000000000404d229 */ /* 0x000fd00000000012 */
[----:B------:R-:W-:-:S08]  /*0930*/  @!P6 DADD R4, R4, R12 ;  /* 0x000000000404e229 */ /* 0x000fd0000000000c */
[----:B------:R-:W-:Y:S02]  /*0940*/  @!P1 DADD R4, R4, R10 ;  /* 0x0000000004049229 */ /* 0x000fe4000000000a */
[----:B--2---:R-:W-:-:S06]  /*0950*/  @!P2 DADD R14, R8, R20 ;  /* 0x00000000080ea229 */ /* 0x004fcc0000000014 */
[----:B------:R-:W-:Y:S01]  /*0960*/  @!P2 DADD R4, R4, R8 ;  /* 0x000000000404a229 */ /* 0x000fe20000000008 */
[----:B------:R1:W-:Y:S01]  /*0970*/  @!P2 STS.64 [R2], R14 ;  /* 0x0000000e0200a388 */ /* 0x0003e20000000a00 */
[----:B------:R-:W-:Y:S06]  /*0980*/  BAR.SYNC.DEFER_BLOCKING 0x0 ;  /* 0x0000000000007b1d */ /* 0x000fec0000010000 */
[----:B------:R-:W-:Y:S05]  /*0990*/  @P0 BRA `(.L_x_3) ;  /* 0x0000000000a00947 */ /* 0x000fea0003800000 */
[----:B01----:R-:W0:Y:S01]  /*09a0*/  LDS.64 R2, [UR4+0x24d8] ;  /* 0x0024d804ff027984 */ /* 0x003e220008000a00 */
[----:B------:R-:W-:Y:S01]  /*09b0*/  UIADD3 UR6, UPT, UPT, UR5, 0x10, URZ ;  /* 0x0000001005067890 */ /* 0x000fe2000fffe0ff */
[----:B------:R-:W-:-:S11]  /*09c0*/  UMOV UR7, 0x10 ;  /* 0x0000001000077882 */ /* 0x000fd60000000000 */
.L_x_4:
[----:B-1----:R-:W0:Y:S01]  /*09d0*/  LDS.64 R6, [UR6+-0x10] ;  /* 0xfffff006ff067984 */ /* 0x002e220008000a00 */
[----:B------:R-:W-:Y:S01]  /*09e0*/  UISETP.NE.AND UP0, UPT, UR7, 0xc30, UPT ;  /* 0x00000c300700788c */ /* 0x000fe2000bf05270 */
[----:B0-----:R-:W-:-:S14]  /*09f0*/  DSETP.GEU.AND P0, PT, R2, R6, PT ;  /* 0x000000060200722a */ /* 0x001fdc0003f0e000 */
[----:B------:R-:W0:Y:S01]  /*0a00*/  @!P0 S2R R9, SR_CgaCtaId ;  /* 0x0000000000098919 */ /* 0x000e220000008800 */
[----:B------:R-:W-:Y:S01]  /*0a10*/  @!P0 MOV R8, 0x400 ;  /* 0x0000040000088802 */ /* 0x000fe20000000f00 */
[----:B------:R-:W-:Y:S02]  /*0a20*/  @!P0 IMAD.MOV.U32 R2, RZ, RZ, R6 ;  /* 0x000000ffff028224 */ /* 0x000fe400078e0006 */
[----:B------:R-:W-:Y:S01]  /*0a30*/  @!P0 IMAD.MOV.U32 R3, RZ, RZ, R7 ;  /* 0x000000ffff038224 */ /* 0x000fe200078e0007 */
[----:B0-----:R-:W-:-:S05]  /*0a40*/  @!P0 LEA R13, R9, R8, 0x18 ;  /* 0x00000008090d8211 */ /* 0x001fca00078ec0ff */
[----:B------:R-:W-:Y:S04]  /*0a50*/  @!P0 STS.64 [R13+0x24d8], R6 ;  /* 0x0024d8060d008388 */ /* 0x000fe80000000a00 */
[----:B------:R-:W0:Y:S02]  /*0a60*/  LDS.64 R8, [UR6+-0x8] ;  /* 0xfffff806ff087984 */ /* 0x000e240008000a00 */
[----:B0-----:R-:W-:-:S14]  /*0a70*/  DSETP.GEU.AND P0, PT, R2, R8, PT ;  /* 0x000000080200722a */ /* 0x001fdc0003f0e000 */
[----:B------:R-:W0:Y:S01]  /*0a80*/  @!P0 S2R R11, SR_CgaCtaId ;  /* 0x00000000000b8919 */ /* 0x000e220000008800 */
[----:B------:R-:W-:Y:S01]  /*0a90*/  @!P0 MOV R10, 0x400 ;  /* 0x00000400000a8802 */ /* 0x000fe20000000f00 */
[----:B------:R-:W-:Y:S02]  /*0aa0*/  @!P0 IMAD.MOV.U32 R2, RZ, RZ, R8 ;  /* 0x000000ffff028224 */ /* 0x000fe400078e0008 */
[----:B------:R-:W-:Y:S01]  /*0ab0*/  @!P0 IMAD.MOV.U32 R3, RZ, RZ, R9 ;  /* 0x000000ffff038224 */ /* 0x000fe200078e0009 */
[----:B0-----:R-:W-:-:S05]  /*0ac0*/  @!P0 LEA R15, R11, R10, 0x18 ;  /* 0x0000000a0b0f8211 */ /* 0x001fca00078ec0ff */
[----:B------:R-:W-:Y:S04]  /*0ad0*/  @!P0 STS.64 [R15+0x24d8], R8 ;  /* 0x0024d8080f008388 */ /* 0x000fe80000000a00 */
[----:B------:R-:W0:Y:S02]  /*0ae0*/  LDS.64 R10, [UR6] ;  /* 0x00000006ff0a7984 */ /* 0x000e240008000a00 */
[----:B0-----:R-:W-:-:S14]  /*0af0*/  DSETP.GEU.AND P0, PT, R2, R10, PT ;  /* 0x0000000a0200722a */ /* 0x001fdc0003f0e000 */
[----:B------:R-:W0:Y:S01]  /*0b00*/  @!P0 S2R R7, SR_CgaCtaId ;  /* 0x0000000000078919 */ /* 0x000e220000008800 */
[----:B------:R-:W-:Y:S01]  /*0b10*/  @!P0 MOV R6, 0x400 ;  /* 0x0000040000068802 */ /* 0x000fe20000000f00 */
[----:B------:R-:W-:Y:S02]  /*0b20*/  @!P0 IMAD.MOV.U32 R2, RZ, RZ, R10 ;  /* 0x000000ffff028224 */ /* 0x000fe400078e000a */
[----:B------:R-:W-:Y:S01]  /*0b30*/  @!P0 IMAD.MOV.U32 R3, RZ, RZ, R11 ;  /* 0x000000ffff038224 */ /* 0x000fe200078e000b */
[----:B0-----:R-:W-:-:S05]  /*0b40*/  @!P0 LEA R7, R7, R6, 0x18 ;  /* 0x0000000607078211 */ /* 0x001fca00078ec0ff */
[----:B------:R2:W-:Y:S01]  /*0b50*/  @!P0 STS.64 [R7+0x24d8], R10 ;  /* 0x0024d80a07008388 */ /* 0x0005e20000000a00 */
[----:B------:R-:W-:Y:S05]  /*0b60*/  BRA.U !UP0, `(.L_x_3) ;  /* 0x00000001082c7547 */ /* 0x000fea000b800000 */
[----:B--2---:R-:W0:Y:S01]  /*0b70*/  LDS.64 R6, [UR6+0x8] ;  /* 0x00000806ff067984 */ /* 0x004e220008000a00 */
[----:B------:R-:W-:Y:S02]  /*0b80*/  UIADD3 UR7, UPT, UPT, UR7, 0x20, URZ ;  /* 0x0000002007077890 */ /* 0x000fe4000fffe0ff */
[----:B------:R-:W-:Y:S01]  /*0b90*/  UIADD3 UR6, UPT, UPT, UR6, 0x20, URZ ;  /* 0x0000002006067890 */ /* 0x000fe2000fffe0ff */
[----:B0-----:R-:W-:-:S14]  /*0ba0*/  DSETP.GEU.AND P0, PT, R2, R6, PT ;  /* 0x000000060200722a */ /* 0x001fdc0003f0e000 */
[----:B------:R-:W0:Y:S01]  /*0bb0*/  @!P0 S2R R9, SR_CgaCtaId ;  /* 0x0000000000098919 */ /* 0x000e220000008800 */
[----:B------:R-:W-:Y:S01]  /*0bc0*/  @!P0 MOV R8, 0x400 ;  /* 0x0000040000088802 */ /* 0x000fe20000000f00 */
[----:B------:R-:W-:Y:S02]  /*0bd0*/  @!P0 IMAD.MOV.U32 R2, RZ, RZ, R6 ;  /* 0x000000ffff028224 */ /* 0x000fe400078e0006 */
[----:B------:R-:W-:Y:S01]  /*0be0*/  @!P0 IMAD.MOV.U32 R3, RZ, RZ, R7 ;  /* 0x000000ffff038224 */ /* 0x000fe200078e0007 */
[----:B0-----:R-:W-:-:S05]  /*0bf0*/  @!P0 LEA R9, R9, R8, 0x18 ;  /* 0x0000000809098211 */ /* 0x001fca00078ec0ff */
[----:B------:R1:W-:Y:S01]  /*0c00*/  @!P0 STS.64 [R9+0x24d8], R6 ;  /* 0x0024d80609008388 */ /* 0x0003e20000000a00 */
[----:B------:R-:W-:Y:S05]  /*0c10*/  BRA `(.L_x_4) ;  /* 0xfffffffc006c7947 */ /* 0x000fea000383ffff */
.L_x_3:
[----:B------:R-:W-:Y:S05]  /*0c20*/  BSYNC.RECONVERGENT B0 ;  /* 0x0000000000007941 */ /* 0x000fea0003800200 */
.L_x_2:
[----:B------:R-:W3:Y:S08]  /*0c30*/  S2UR UR5, SR_CgaCtaId ;  /* 0x00000000000579c3 */ /* 0x000ef00000008800 */
[----:B------:R-:W-:Y:S06]  /*0c40*/  BAR.SYNC.DEFER_BLOCKING 0x0 ;  /* 0x0000000000007b1d */ /* 0x000fec0000010000 */
[----:B------:R-:W-:-:S02]  /*0c50*/  UMOV UR4, 0x400 ;  /* 0x0000040000047882 */ /* 0x000fc40000000000 */
[----:B---3--:R-:W-:-:S09]  /*0c60*/  ULEA UR4, UR5, UR4, 0x18 ;  /* 0x0000000405047291 */ /* 0x008fd2000f8ec0ff */
[----:B------:R-:W3:Y:S02]  /*0c70*/  LDS.64 R8, [UR4+0x24d8] ;  /* 0x0024d804ff087984 */ /* 0x000ee40008000a00 */
[----:B---3--:R-:W-:-:S14]  /*0c80*/  DSETP.GE.AND P0, PT, R8, 1, PT ;  /* 0x3ff000000800742a */ /* 0x008fdc0003f06000 */
[----:B------:R-:W-:Y:S05]  /*0c90*/  @!P0 BRA `(.L_x_5) ;  /* 0x00000000005c8947 */ /* 0x000fea0003800000 */
[----:B------:R-:W2:Y:S01]  /*0ca0*/  MUFU.RCP64H R3, R9 ;  /* 0x0000000900037308 */ /* 0x000ea20000001800 */
[----:B01----:R-:W-:Y:S01]  /*0cb0*/  IMAD.MOV.U32 R2, RZ, RZ, 0x1 ;  /* 0x00000001ff027424 */ /* 0x003fe200078e00ff */
[----:B------:R-:W-:Y:S01]  /*0cc0*/  FSETP.GEU.AND P1, PT, |R5|, 6.5827683646048100446e-37, PT ;  /* 0x036000000500780b */ /* 0x000fe20003f2e200 */
[----:B------:R-:W-:Y:S04]  /*0cd0*/  BSSY.RECONVERGENT B0, `(.L_x_6) ;  /* 0x0000010000007945 */ /* 0x000fe80003800200 */
[----:B--2---:R-:W-:-:S08]  /*0ce0*/  DFMA R6, -R8, R2, 1 ;  /* 0x3ff000000806742b */ /* 0x004fd00000000102 */
[----:B------:R-:W-:-:S08]  /*0cf0*/  DFMA R6, R6, R6, R6 ;  /* 0x000000060606722b */ /* 0x000fd00000000006 */
[----:B------:R-:W-:-:S08]  /*0d00*/  DFMA R6, R2, R6, R2 ;  /* 0x000000060206722b */ /* 0x000fd00000000002 */
[----:B------:R-:W-:-:S08]  /*0d10*/  DFMA R2, -R8, R6, 1 ;  /* 0x3ff000000802742b */ /* 0x000fd00000000106 */
[----:B------:R-:W-:-:S08]  /*0d20*/  DFMA R2, R6, R2, R6 ;  /* 0x000000020602722b */ /* 0x000fd00000000006 */
[----:B------:R-:W-:-:S08]  /*0d30*/  DMUL R6, R4, R2 ;  /* 0x0000000204067228 */ /* 0x000fd00000000000 */
[----:B------:R-:W-:-:S08]  /*0d40*/  DFMA R10, -R8, R6, R4 ;  /* 0x00000006080a722b */ /* 0x000fd00000000104 */
[----:B------:R-:W-:-:S10]  /*0d50*/  DFMA R2, R2, R10, R6 ;  /* 0x0000000a0202722b */ /* 0x000fd40000000006 */
[----:B------:R-:W-:-:S05]  /*0d60*/  FFMA R6, RZ, R9, R3 ;  /* 0x00000009ff067223 */ /* 0x000fca0000000003 */
[----:B------:R-:W-:-:S13]  /*0d70*/  FSETP.GT.AND P0, PT, |R6|, 1.469367938527859385e-39, PT ;  /* 0x001000000600780b */ /* 0x000fda0003f04200 */
[----:B------:R-:W-:Y:S05]  /*0d80*/  @P0 BRA P1, `(.L_x_7) ;  /* 0x0000000000100947 */ /* 0x000fea0000800000 */
[----:B------:R-:W-:-:S07]  /*0d90*/  MOV R2, 0xdb0 ;  /* 0x00000db000027802 */ /* 0x000fce0000000f00 */
[----:B------:R-:W-:Y:S05]  /*0da0*/  CALL.REL.NOINC `($__internal_0_$__cuda_sm20_div_rn_f64_full) ;  /* 0x0000001000a07944 */ /* 0x000fea0003c00000 */
[----:B------:R-:W-:Y:S02]  /*0db0*/  IMAD.MOV.U32 R2, RZ, RZ, R14 ;  /* 0x000000ffff027224 */ /* 0x000fe400078e000e */
[----:B------:R-:W-:-:S07]  /*0dc0*/  IMAD.MOV.U32 R3, RZ, RZ, R15 ;  /* 0x000000ffff037224 */ /* 0x000fce00078e000f */
.L_x_7:
[----:B------:R-:W-:Y:S05]  /*0dd0*/  BSYNC.RECONVERGENT B0 ;  /* 0x0000000000007941 */ /* 0x000fea0003800200 */
.L_x_6:
[----:B------:R-:W-:Y:S01]  /*0de0*/  UMOV UR4, 0x7ae147ae ;  /* 0x7ae147ae00047882 */ /* 0x000fe20000000000 */
[----:B------:R-:W-:Y:S02]  /*0df0*/  UMOV UR5, 0x3fefae14 ;  /* 0x3fefae1400057882 */ /* 0x000fe40000000000 */
[----:B------:R-:W-:-:S11]  /*0e00*/  DMUL R4, R2, UR4 ;  /* 0x0000000402047c28 */ /* 0x000fd60008000000 */
.L_x_5:
[----:B--2---:R-:W2:Y:S01]  /*0e10*/  S2R R11, SR_CgaCtaId ;  /* 0x00000000000b7919 */ /* 0x004ea20000008800 */
[----:B------:R-:W3:Y:S01]  /*0e20*/  S2UR UR4, SR_CTAID.X ;  /* 0x00000000000479c3 */ /* 0x000ee20000002500 */
[----:B------:R-:W-:Y:S01]  /*0e30*/  MOV R10, 0x400 ;  /* 0x00000400000a7802 */ /* 0x000fe20000000f00 */
[----:B------:R-:W-:-:S06]  /*0e40*/  DSETP.GT.AND P0, PT, |R4|, 1, PT ;  /* 0x3ff000000400742a */ /* 0x000fcc0003f04200 */
[----:B------:R-:W-:Y:S01]  /*0e50*/  BAR.SYNC.DEFER_BLOCKING 0x0 ;  /* 0x0000000000007b1d */ /* 0x000fe20000010000 */
[----:B------:R-:W-:Y:S01]  /*0e60*/  CS2R R34, SRZ ;  /* 0x0000000000227805 */ /* 0x000fe2000001ff00 */
[----:B------:R-:W-:Y:S01]  /*0e70*/  VIADD R10, R10, 0x30 ;  /* 0x000000300a0a7836 */ /* 0x000fe20000000000 */
[----:B------:R-:W-:-:S05]  /*0e80*/  SEL R20, RZ, 0x7ff00000, !P0 ;  /* 0x7ff00000ff147807 */ /* 0x000fca0004000000 */
[----:B01----:R-:W0:Y:S01]  /*0e90*/  LDC.64 R2, c[0x0][0x390] ;  /* 0x0000e400ff027b82 */ /* 0x003e220000000a00 */
[----:B------:R-:W1:Y:S07]  /*0ea0*/  LDCU UR10, c[0x0][0x3b8] ;  /* 0x00007700ff0a77ac */ /* 0x000e6e0008000800 */
[----:B------:R-:W4:Y:S01]  /*0eb0*/  LDC.64 R6, c[0x0][0x398] ;  /* 0x0000e600ff067b82 */ /* 0x000f220000000a00 */
[----:B---3--:R-:W-:-:S07]  /*0ec0*/  UIMAD UR4, UR4, 0x12c, URZ ;  /* 0x0000012c040478a4 */ /* 0x008fce000f8e02ff */
[----:B------:R-:W3:Y:S01]  /*0ed0*/  LDC.64 R8, c[0x0][0x3a0] ;  /* 0x0000e800ff087b82 */ /* 0x000ee20000000a00 */
[----:B------:R-:W-:Y:S01]  /*0ee0*/  IMAD.U32 R21, RZ, RZ, UR4 ;  /* 0x00000004ff157e24 */ /* 0x000fe2000f8e00ff */
[----:B--2---:R-:W-:Y:S01]  /*0ef0*/  LEA R11, R11, R10, 0x18 ;  /* 0x0000000a0b0b7211 */ /* 0x004fe200078ec0ff */
[----:B------:R-:W-:Y:S01]  /*0f00*/  UMOV UR4, URZ ;  /* 0x000000ff00047c82 */ /* 0x000fe20008000000 */
[----:B0-----:R-:W-:-:S04]  /*0f10*/  IMAD.WIDE.U32 R2, R0, 0x8, R2 ;  /* 0x0000000800027825 */ /* 0x001fc800078e0002 */
[C---:B------:R-:W-:Y:S02]  /*0f20*/  IMAD R22, R0.reuse, 0x18, R11 ;  /* 0x0000001800167824 */ /* 0x040fe400078e020b */
[----:B----4-:R-:W-:-:S04]  /*0f30*/  IMAD.WIDE.U32 R6, R0, 0x8, R6 ;  /* 0x0000000800067825 */ /* 0x010fc800078e0006 */
[----:B-1-3--:R-:W-:-:S07]  /*0f40*/  IMAD.WIDE.U32 R8, R0, 0x8, R8 ;  /* 0x0000000800087825 */ /* 0x00afce00078e0008 */
.L_x_34:
[----:B0-234-:R0:W5:Y:S04]  /*0f50*/  LDG.E.64 R10, desc[UR8][R2.64] ;  /* 0x00000008020a7981 */ /* 0x01d168000c1e1b00 */
[----:B------:R0:W5:Y:S01]  /*0f60*/  LDG.E.64 R12, desc[UR8][R6.64] ;  /* 0x00000008060c7981 */ /* 0x000162000c1e1b00 */
[----:B------:R-:W-:Y:S01]  /*0f70*/  UMOV UR6, 0x47ae147b ;  /* 0x47ae147b00067882 */ /* 0x000fe20000000000 */
[----:B------:R-:W-:Y:S01]  /*0f80*/  UMOV UR7, 0x3f847ae1 ;  /* 0x3f847ae100077882 */ /* 0x000fe20000000000 */
[----:B------:R-:W-:Y:S01]  /*0f90*/  DSETP.NEU.AND P2, PT, R4, RZ, PT ;  /* 0x000000ff0400722a */ /* 0x000fe20003f4d000 */
[----:B------:R-:W-:Y:S01]  /*0fa0*/  UIADD3 UR4, UPT, UPT, UR4, 0x1, URZ ;  /* 0x0000000104047890 */ /* 0x000fe2000fffe0ff */
[----:B-1----:R-:W-:Y:S01]  /*0fb0*/  DMUL R14, R34, UR6 ;  /* 0x00000006220e7c28 */ /* 0x002fe20008000000 */
[----:B------:R-:W-:Y:S02]  /*0fc0*/  BSSY.RECONVERGENT B0, `(.L_x_8) ;  /* 0x0000021000007945 */ /* 0x000fe40003800200 */
[----:B------:R-:W-:-:S07]  /*0fd0*/  UISETP.NE.AND UP0, UPT, UR4, 0x64, UPT ;  /* 0x000000640400788c */ /* 0x000fce000bf05270 */
[----:B------:R-:W-:Y:S02]  /*0fe0*/  SHF.R.U32.HI R16, RZ, 0x14, R15 ;  /* 0x00000014ff107819 */ /* 0x000fe4000001160f */
[----:B------:R-:W-:Y:S02]  /*0ff0*/  ISETP.GE.OR P3, PT, R15, RZ, P2 ;  /* 0x000000ff0f00720c */ /* 0x000fe40001766670 */
[----:B------:R-:W-:-:S05]  /*1000*/  LOP3.LUT R16, R16, 0x7ff, RZ, 0xc0, !PT ;  /* 0x000007ff10107812 */ /* 0x000fca00078ec0ff */
[----:B------:R-:W-:-:S05]  /*1010*/  VIADD R17, R16, 0xfffffc0c ;  /* 0xfffffc0c10117836 */ /* 0x000fca0000000000 */
[CC--:B------:R-:W-:Y:S02]  /*1020*/  SHF.L.U32 R16, R14.reuse, R17.reuse, RZ ;  /* 0x000000110e107219 */ /* 0x0c0fe400000006ff */
[----:B------:R-:W-:Y:S02]  /*1030*/  SHF.L.U64.HI R17, R14, R17, R15 ;  /* 0x000000110e117219 */ /* 0x000fe4000001020f */
[----:B------:R-:W-:Y:S01]  /*1040*/  ISETP.NE.U32.AND P0, PT, R16, RZ, PT ;  /* 0x000000ff1000720c */ /* 0x000fe20003f05070 */
[----:B------:R-:W-:-:S03]  /*1050*/  @!P2 IMAD.MOV.U32 R16, RZ, RZ, RZ ;  /* 0x000000ffff10a224 */ /* 0x000fc600078e00ff */
[----:B------:R-:W-:-:S04]  /*1060*/  ISETP.NE.AND.EX P0, PT, R17, -0x80000000, PT, P0 ;  /* 0x800000001100780c */ /* 0x000fc80003f05300 */
[----:B------:R-:W-:-:S09]  /*1070*/  PLOP3.LUT P1, PT, P0, PT, PT, 0x8, 0x80 ;  /* 0x000000000080781c */ /* 0x000fd2000072e170 */
[----:B------:R-:W-:-:S06]  /*1080*/  @!P2 DSETP.NEU.AND P1, PT, R14, 0.5, !P0 ;  /* 0x3fe000000e00a42a */ /* 0x000fcc000472d000 */
[----:B------:R-:W-:-:S04]  /*1090*/  @!P2 SEL R17, R5, RZ, P1 ;  /* 0x000000ff0511a207 */ /* 0x000fc80000800000 */
[----:B------:R-:W-:Y:S01]  /*10a0*/  @!P3 LOP3.LUT R17, R17, 0x7ff00000, RZ, 0xfc, !PT ;  /* 0x7ff000001111b812 */ /* 0x000fe200078efcff */
[----:B0-----:R-:W-:Y:S06]  /*10b0*/  @!P2 BRA `(.L_x_9) ;  /* 0x000000000044a947 */ /* 0x001fec0003800000 */
[----:B------:R-:W-:Y:S01]  /*10c0*/  DADD R26, -RZ, |R4| ;  /* 0x00000000ff1a7229 */ /* 0x000fe20000000504 */
[----:B------:R-:W-:Y:S01]  /*10d0*/  BSSY.RECONVERGENT B1, `(.L_x_10) ;  /* 0x0000003000017945 */ /* 0x000fe20003800200 */
[----:B------:R-:W-:-:S09]  /*10e0*/  MOV R24, 0x1100 ;  /* 0x0000110000187802 */ /* 0x000fd20000000f00 */
[----:B-----5:R-:W-:Y:S05]  /*10f0*/  CALL.REL.NOINC `($_Z8colorSimILi391EEvdPdS0_S0_S0_S0_S0_i$__internal_accurate_pow) ;  /* 0x0000001400347944 */ /* 0x020fea0003c00000 */
[----:B------:R-:W-:Y:S05]  /*1100*/  BSYNC.RECONVERGENT B1 ;  /* 0x0000000000017941 */ /* 0x000fea0003800200 */
.L_x_10:
[----:B------:R-:W-:Y:S01]  /*1110*/  IMAD.MOV.U32 R18, RZ, RZ, R23 ;  /* 0x000000ffff127224 */ /* 0x000fe200078e0017 */
[----:B------:R-:W0:Y:S01]  /*1120*/  FRND.F64.TRUNC R16, R14 ;  /* 0x0000000e00107313 */ /* 0x000e22000030d800 */
[----:B------:R-:W-:Y:S01]  /*1130*/  IMAD.MOV.U32 R19, RZ, RZ, R28 ;  /* 0x000000ffff137224 */ /* 0x000fe200078e001c */
[----:B------:R-:W-:-:S05]  /*1140*/  ISETP.GE.AND P2, PT, R5, RZ, PT ;  /* 0x000000ff0500720c */ /* 0x000fca0003f46270 */
[----:B------:R-:W-:Y:S02]  /*1150*/  DADD R18, -RZ, -R18 ;  /* 0x00000000ff127229 */ /* 0x000fe40000000912 */
[----:B0-----:R-:W-:-:S08]  /*1160*/  DSETP.NEU.AND P0, PT, R14, R16, PT ;  /* 0x000000100e00722a */ /* 0x001fd00003f0d000 */
[-C--:B------:R-:W-:Y:S02]  /*1170*/  FSEL R18, R18, R23.reuse, P1 ;  /* 0x0000001712127208 */ /* 0x080fe40000800000 */
[-C--:B------:R-:W-:Y:S02]  /*1180*/  FSEL R19, R19, R28.reuse, P1 ;  /* 0x0000001c13137208 */ /* 0x080fe40000800000 */
[----:B------:R-:W-:Y:S02]  /*1190*/  FSEL R16, R18, R23, !P2 ;  /* 0x0000001712107208 */ /* 0x000fe40005000000 */
[----:B------:R-:W-:Y:S02]  /*11a0*/  FSEL R17, R19, R28, !P2 ;  /* 0x0000001c13117208 */ /* 0x000fe40005000000 */
[----:B------:R-:W-:Y:S02]  /*11b0*/  @!P2 FSEL R16, R16, RZ, !P0 ;  /* 0x000000ff1010a208 */ /* 0x000fe40004000000 */
[----:B------:R-:W-:-:S07]  /*11c0*/  @!P2 FSEL R17, R17, -QNAN , !P0 ;  /* 0xfff800001111a808 */ /* 0x000fce0004000000 */
.L_x_9:
[----:B------:R-:W-:Y:S05]  /*11d0*/  BSYNC.RECONVERGENT B0 ;  /* 0x0000000000007941 */ /* 0x000fea0003800200 */
.L_x_8:
[----:B------:R-:W-:Y:S01]  /*11e0*/  DADD R18, R14, R4 ;  /* 0x000000000e127229 */ /* 0x000fe20000000004 */
[----:B------:R-:W-:Y:S09]  /*11f0*/  BSSY.RECONVERGENT B0, `(.L_x_11) ;  /* 0x000001b000007945 */ /* 0x000ff20003800200 */
[----:B------:R-:W-:-:S04]  /*1200*/  LOP3.LUT R18, R19, 0x7ff00000, RZ, 0xc0, !PT ;  /* 0x7ff0000013127812 */ /* 0x000fc800078ec0ff */
[----:B------:R-:W-:-:S13]  /*1210*/  ISETP.NE.AND P0, PT, R18, 0x7ff00000, PT ;  /* 0x7ff000001200780c */ /* 0x000fda0003f05270 */
[----:B------:R-:W-:Y:S05]  /*1220*/  @P0 BRA `(.L_x_12) ;  /* 0x00000000005c0947 */ /* 0x000fea0003800000 */
[----:B------:R-:W-:-:S14]  /*1230*/  DSETP.NAN.AND P0, PT, R4, R4, PT ;  /* 0x000000040400722a */ /* 0x000fdc0003f08000 */
[----:B------:R-:W-:Y:S01]  /*1240*/  @P0 DADD R16, R14, R4 ;  /* 0x000000000e100229 */ /* 0x000fe20000000004 */
[----:B------:R-:W-:Y:S10]  /*1250*/  @P0 BRA `(.L_x_12) ;  /* 0x0000000000500947 */ /* 0x000ff40003800000 */
[----:B------:R-:W-:-:S14]  /*1260*/  DSETP.NEU.AND P0, PT, R14, +INF , PT ;  /* 0x7ff000000e00742a */ /* 0x000fdc0003f0d000 */
[----:B------:R-:W-:Y:S05]  /*1270*/  @P0 BRA `(.L_x_13) ;  /* 0x00000000001c0947 */ /* 0x000fea0003800000 */
[----:B------:R-:W-:Y:S01]  /*1280*/  ISETP.GE.AND P1, PT, R15, RZ, PT ;  /* 0x000000ff0f00720c */ /* 0x000fe20003f26270 */
[----:B------:R-:W-:Y:S01]  /*1290*/  DSETP.NEU.AND P0, PT, R4, -1, PT ;  /* 0xbff000000400742a */ /* 0x000fe20003f0d000 */
[----:B------:R-:W-:Y:S01]  /*12a0*/  LOP3.LUT R17, R20, 0x7ff00000, RZ, 0x3c, !PT ;  /* 0x7ff0000014117812 */ /* 0x000fe200078e3cff */
[----:B------:R-:W-:-:S03]  /*12b0*/  IMAD.MOV.U32 R16, RZ, RZ, RZ ;  /* 0x000000ffff107224 */ /* 0x000fc600078e00ff */
[----:B------:R-:W-:-:S04]  /*12c0*/  SEL R17, R17, R20, !P1 ;  /* 0x0000001411117207 */ /* 0x000fc80004800000 */
[----:B------:R-:W-:Y:S01]  /*12d0*/  SEL R17, R17, 0x3ff00000, P0 ;  /* 0x3ff0000011117807 */ /* 0x000fe20000000000 */
[----:B------:R-:W-:Y:S06]  /*12e0*/  BRA `(.L_x_12) ;  /* 0x00000000002c7947 */ /* 0x000fec0003800000 */
.L_x_13:
[----:B------:R-:W-:-:S14]  /*12f0*/  DSETP.NEU.AND P0, PT, |R4|, +INF , PT ;  /* 0x7ff000000400742a */ /* 0x000fdc0003f0d200 */
[----:B------:R-:W-:Y:S05]  /*1300*/  @P0 BRA `(.L_x_12) ;  /* 0x0000000000240947 */ /* 0x000fea0003800000 */
[C---:B------:R-:W-:Y:S02]  /*1310*/  ISETP.GE.AND P0, PT, R15.reuse, RZ, PT ;  /* 0x000000ff0f00720c */ /* 0x040fe40003f06270 */
[----:B------:R-:W-:Y:S02]  /*1320*/  LOP3.LUT R16, R15, 0x7fffffff, RZ, 0xc0, !PT ;  /* 0x7fffffff0f107812 */ /* 0x000fe400078ec0ff */
[----:B------:R-:W-:Y:S02]  /*1330*/  SEL R17, RZ, 0x7ff00000, !P0 ;  /* 0x7ff00000ff117807 */ /* 0x000fe40004000000 */
[----:B------:R-:W-:Y:S02]  /*1340*/  ISETP.GE.AND P2, PT, R5, RZ, PT ;  /* 0x000000ff0500720c */ /* 0x000fe40003f46270 */
[----:B------:R-:W-:Y:S01]  /*1350*/  ISETP.NE.AND P0, PT, R16, 0x3fe00000, PT ;  /* 0x3fe000001000780c */ /* 0x000fe20003f05270 */
[----:B------:R-:W-:-:S05]  /*1360*/  VIADD R16, R17, 0x80000000 ;  /* 0x8000000011107836 */ /* 0x000fca0000000000 */
[----:B------:R-:W-:-:S05]  /*1370*/  SEL R16, R16, R17, P0 ;  /* 0x0000001110107207 */ /* 0x000fca0000000000 */
[----:B------:R-:W-:Y:S01]  /*1380*/  @!P2 SEL R17, R16, R17, P1 ;  /* 0x000000111011a207 */ /* 0x000fe20000800000 */
[----:B------:R-:W-:-:S07]  /*1390*/  IMAD.MOV.U32 R16, RZ, RZ, RZ ;  /* 0x000000ffff107224 */ /* 0x000fce00078e00ff */
.L_x_12:
[----:B------:R-:W-:Y:S05]  /*13a0*/  BSYNC.RECONVERGENT B0 ;  /* 0x0000000000007941 */ /* 0x000fea0003800200 */
.L_x_11:
[----:B------:R-:W0:Y:S01]  /*13b0*/  LDC.64 R24, c[0x0][0x3a8] ;  /* 0x0000ea00ff187b82 */ /* 0x000e220000000a00 */
[----:B------:R-:W2:Y:S01]  /*13c0*/  LDG.E.64 R18, desc[UR8][R8.64] ;  /* 0x0000000808127981 */ /* 0x000ea2000c1e1b00 */
[----:B0-----:R-:W-:-:S06]  /*13d0*/  IMAD.WIDE.U32 R24, R0, 0x8, R24 ;  /* 0x0000000800187825 */ /* 0x001fcc00078e0018 */
[----:B------:R-:W3:Y:S01]  /*13e0*/  LDG.E.64 R24, desc[UR8][R24.64] ;  /* 0x0000000818187981 */ /* 0x000ee2000c1e1b00 */
[----:B------:R-:W-:Y:S02]  /*13f0*/  DSETP.NEU.AND P1, PT, R14, RZ, PT ;  /* 0x000000ff0e00722a */ /* 0x000fe40003f2d000 */
[----:B------:R-:W-:Y:S02]  /*1400*/  DSETP.NEU.AND P0, PT, R4, 1, PT ;  /* 0x3ff000000400742a */ /* 0x000fe40003f0d000 */
[----:B-----5:R-:W-:Y:S02]  /*1410*/  DMUL R12, R10, R12 ;  /* 0x0000000c0a0c7228 */ /* 0x020fe40000000000 */
[----:B------:R-:W-:Y:S02]  /*1420*/  FSEL R16, R16, RZ, P1 ;  /* 0x000000ff10107208 */ /* 0x000fe40000800000 */
[----:B------:R-:W-:Y:S02]  /*1430*/  FSEL R17, R17, 1.875, P1 ;  /* 0x3ff0000011117808 */ /* 0x000fe40000800000 */
[C---:B------:R-:W-:Y:S01]  /*1440*/  ISETP.GE.AND P6, PT, R0.reuse, UR10, PT ;  /* 0x0000000a00007c0c */ /* 0x040fe2000bfc6270 */
[----:B------:R-:W-:Y:S01]  /*1450*/  BSSY.RECONVERGENT B0, `(.L_x_14) ;  /* 0x0000026000007945 */ /* 0x000fe20003800200 */
[----:B------:R-:W-:-:S02]  /*1460*/  ISETP.GT.U32.AND P5, PT, R0, 0x7f, PT ;  /* 0x0000007f0000780c */ /* 0x000fc40003fa4070 */
[C---:B------:R-:W-:Y:S02]  /*1470*/  ISETP.GT.U32.AND P4, PT, R0.reuse, 0x1f, PT ;  /* 0x0000001f0000780c */ /* 0x040fe40003f84070 */
[C---:B------:R-:W-:Y:S02]  /*1480*/  ISETP.GT.U32.AND P3, PT, R0.reuse, 0xf, PT ;  /* 0x0000000f0000780c */ /* 0x040fe40003f64070 */
[C---:B------:R-:W-:Y:S02]  /*1490*/  ISETP.GT.U32.AND P2, PT, R0.reuse, 0x7, PT ;  /* 0x000000070000780c */ /* 0x040fe40003f44070 */
[----:B------:R-:W-:Y:S01]  /*14a0*/  ISETP.GT.U32.AND P1, PT, R0, 0x3, PT ;  /* 0x000000030000780c */ /* 0x000fe20003f24070 */
[C---:B--2---:R-:W-:Y:S02]  /*14b0*/  DMUL R18, R10.reuse, R18 ;  /* 0x000000120a127228 */ /* 0x044fe40000000000 */
[----:B---3--:R-:W-:Y:S01]  /*14c0*/  DMUL R14, R10, R24 ;  /* 0x000000180a0e7228 */ /* 0x008fe20000000000 */
[----:B------:R-:W-:-:S02]  /*14d0*/  FSEL R10, R16, RZ, P0 ;  /* 0x000000ff100a7208 */ /* 0x000fc40000000000 */
[----:B------:R-:W-:-:S06]  /*14e0*/  FSEL R11, R17, 1.875, P0 ;  /* 0x3ff00000110b7808 */ /* 0x000fcc0000000000 */
[C---:B------:R-:W-:Y:S02]  /*14f0*/  DMUL R12, R10.reuse, R12 ;  /* 0x0000000c0a0c7228 */ /* 0x040fe40000000000 */
[C---:B------:R-:W-:Y:S02]  /*1500*/  DMUL R18, R10.reuse, R18 ;  /* 0x000000120a127228 */ /* 0x040fe40000000000 */
[----:B------:R-:W-:Y:S01]  /*1510*/  DMUL R14, R10, R14 ;  /* 0x0000000e0a0e7228 */ /* 0x000fe20000000000 */
[----:B------:R-:W-:Y:S02]  /*1520*/  ISETP.GT.U32.AND P0, PT, R0, 0x3f, PT ;  /* 0x0000003f0000780c */ /* 0x000fe40003f04070 */
[----:B------:R0:W-:Y:S04]  /*1530*/  STS.64 [R22], R12 ;  /* 0x0000000c16007388 */ /* 0x0001e80000000a00 */
[----:B------:R0:W-:Y:S01]  /*1540*/  STS.64 [R22+0x8], R18 ;  /* 0x0000081216007388 */ /* 0x0001e20000000a00 */
[----:B------:R-:W-:-:S03]  /*1550*/  P2R R10, PR, RZ, 0x1 ;  /* 0x00000001ff0a7803 */ /* 0x000fc60000000000 */
[----:B------:R0:W-:Y:S01]  /*1560*/  STS.64 [R22+0x10], R14 ;  /* 0x0000100e16007388 */ /* 0x0001e20000000a00 */
[----:B------:R-:W-:Y:S01]  /*1570*/  BAR.SYNC.DEFER_BLOCKING 0x0 ;  /* 0x0000000000007b1d */ /* 0x000fe20000010000 */
[----:B------:R-:W-:-:S05]  /*1580*/  ISETP.GT.U32.AND P0, PT, R0, 0x1, PT ;  /* 0x000000010000780c */ /* 0x000fca0003f04070 */
[----:B------:R-:W-:Y:S08]  /*1590*/  @P6 BRA `(.L_x_15) ;  /* 0x0000000000446947 */ /* 0x000ff00003800000 */
[----:B------:R-:W1:Y:S01]  /*15a0*/  S2R R11, SR_CgaCtaId ;  /* 0x00000000000b7919 */ /* 0x000e620000008800 */
[----:B------:R-:W-:Y:S01]  /*15b0*/  MOV R10, 0x400 ;  /* 0x00000400000a7802 */ /* 0x000fe20000000f00 */
[----:B0-----:R-:W-:Y:S04]  /*15c0*/  LDS.64 R12, [R22] ;  /* 0x00000000160c7984 */ /* 0x001fe80000000a00 */
[----:B------:R-:W-:Y:S01]  /*15d0*/  VIADD R10, R10, 0x30 ;  /* 0x000000300a0a7836 */ /* 0x000fe20000000000 */
[----:B------:R-:W-:Y:S04]  /*15e0*/  LDS.64 R14, [R22+0x8] ;  /* 0x00000800160e7984 */ /* 0x000fe80000000a00 */
[----:B------:R-:W-:Y:S01]  /*15f0*/  LDS.64 R16, [R22+0x10] ;  /* 0x0000100016107984 */ /* 0x000fe20000000a00 */
[----:B-1----:R-:W-:-:S05]  /*1600*/  LEA R11, R11, R10, 0x18 ;  /* 0x0000000a0b0b7211 */ /* 0x002fca00078ec0ff */
[----:B------:R-:W-:-:S05]  /*1610*/  IMAD R18, R0, -0x18, R11 ;  /* 0xffffffe800127824 */ /* 0x000fca00078e020b */
[----:B------:R-:W0:Y:S02]  /*1620*/  LDS.64 R10, [R18+0x2490] ;  /* 0x00249000120a7984 */ /* 0x000e240000000a00 */
[----:B0-----:R-:W-:-:S07]  /*1630*/  DADD R10, R10, R12 ;  /* 0x000000000a0a7229 */ /* 0x001fce000000000c */
[----:B------:R-:W-:Y:S04]  /*1640*/  STS.64 [R22], R10 ;  /* 0x0000000a16007388 */ /* 0x000fe80000000a00 */
[----:B------:R-:W0:Y:S02]  /*1650*/  LDS.64 R12, [R18+0x2498] ;  /* 0x00249800120c7984 */ /* 0x000e240000000a00 */
[----:B0-----:R-:W-:-:S07]  /*1660*/  DADD R12, R12, R14 ;  /* 0x000000000c0c7229 */ /* 0x001fce000000000e */
[----:B------:R-:W-:Y:S04]  /*1670*/  STS.64 [R22+0x8], R12 ;  /* 0x0000080c16007388 */ /* 0x000fe80000000a00 */
[----:B------:R-:W0:Y:S02]  /*1680*/  LDS.64 R14, [R18+0x24a0] ;  /* 0x0024a000120e7984 */ /* 0x000e240000000a00 */
[----:B0-----:R-:W-:-:S07]  /*1690*/  DADD R14, R14, R16 ;  /* 0x000000000e0e7229 */ /* 0x001fce0000000010 */
[----:B------:R1:W-:Y:S04]  /*16a0*/  STS.64 [R22+0x10], R14 ;  /* 0x0000100e16007388 */ /* 0x0003e80000000a00 */
.L_x_15:
[----:B------:R-:W-:Y:S05]  /*16b0*/  BSYNC.RECONVERGENT B0 ;  /* 0x0000000000007941 */ /* 0x000fea0003800200 */
.L_x_14:
[----:B------:R-:W-:Y:S01]  /*16c0*/  BSSY.RECONVERGENT B0, `(.L_x_16) ;  /* 0x000000f000007945 */ /* 0x000fe20003800200 */
[----:B------:R-:W-:-:S03]  /*16d0*/  ISETP.NE.AND P6, PT, R0, RZ, PT ;  /* 0x000000ff0000720c */ /* 0x000fc60003fc5270 */
[----:B------:R-:W-:Y:S10]  /*16e0*/  @P5 BRA `(.L_x_17) ;  /* 0x0000000000305947 */ /* 0x000ff40003800000 */
[----:B------:R-:W-:Y:S04]  /*16f0*/  LDS.64 R10, [R22+0xc00] ;  /* 0x000c0000160a7984 */ /* 0x000fe80000000a00 */
[----:B0-----:R-:W0:Y:S04]  /*1700*/  LDS.64 R12, [R22] ;  /* 0x00000000160c7984 */ /* 0x001e280000000a00 */
[----:B-1----:R-:W-:Y:S04]  /*1710*/  LDS.64 R14, [R22+0xc08] ;  /* 0x000c0800160e7984 */ /* 0x002fe80000000a00 */
[----:B------:R-:W1:Y:S04]  /*1720*/  LDS.64 R16, [R22+0x8] ;  /* 0x0000080016107984 */ /* 0x000e680000000a00 */
[----:B------:R-:W-:Y:S04]  /*1730*/  LDS.64 R18, [R22+0xc10] ;  /* 0x000c100016127984 */ /* 0x000fe80000000a00 */
[----:B------:R-:W2:Y:S01]  /*1740*/  LDS.64 R24, [R22+0x10] ;  /* 0x0000100016187984 */ /* 0x000ea20000000a00 */
[----:B0-----:R-:W-:-:S07]  /*1750*/  DADD R10, R10, R12 ;  /* 0x000000000a0a7229 */ /* 0x001fce000000000c */
[----:B------:R3:W-:Y:S01]  /*1760*/  STS.64 [R22], R10 ;  /* 0x0000000a16007388 */ /* 0x0007e20000000a00 */
[----:B-1----:R-:W-:-:S07]  /*1770*/  DADD R14, R14, R16 ;  /* 0x000000000e0e7229 */ /* 0x002fce0000000010 */
[----:B------:R3:W-:Y:S01]  /*1780*/  STS.64 [R22+0x8], R14 ;  /* 0x0000080e16007388 */ /* 0x0007e20000000a00 */
[----:B--2---:R-:W-:-:S07]  /*1790*/  DADD R18, R18, R24 ;  /* 0x0000000012127229 */ /* 0x004fce0000000018 */
[----:B------:R3:W-:Y:S04]  /*17a0*/  STS.64 [R22+0x10], R18 ;  /* 0x0000101216007388 */ /* 0x0007e80000000a00 */
.L_x_17:
[----:B------:R-:W-:Y:S05]  /*17b0*/  BSYNC.RECONVERGENT B0 ;  /* 0x0000000000007941 */ /* 0x000fea0003800200 */
.L_x_16:
[----:B------:R-:W-:Y:S01]  /*17c0*/  BAR.SYNC.DEFER_BLOCKING 0x0 ;  /* 0x0000000000007b1d */ /* 0x000fe20000010000 */
[----:B------:R-:W-:-:S05]  /*17d0*/  ISETP.GT.U32.AND P5, PT, R0, 0x3f, PT ;  /* 0x0000003f0000780c */ /* 0x000fca0003fa4070 */
[----:B------:R-:W-:Y:S08]  /*17e0*/  BSSY.RECONVERGENT B0, `(.L_x_18) ;  /* 0x000000e000007945 */ /* 0x000ff00003800200 */
[----:B------:R-:W-:Y:S05]  /*17f0*/  @P5 BRA `(.L_x_19) ;  /* 0x0000000000305947 */ /* 0x000fea0003800000 */
[----:B---3--:R-:W-:Y:S04]  /*1800*/  LDS.64 R10, [R22+0x600] ;  /* 0x00060000160a7984 */ /* 0x008fe80000000a00 */
        /* <DEDUP_REMOVED lines=11> */
.L_x_19:
[----:B------:R-:W-:Y:S05]  /*18c0*/  BSYNC.RECONVERGENT B0 ;  /* 0x0000000000007941 */ /* 0x000fea0003800200 */
.L_x_18:
[----:B------:R-:W-:Y:S06]  /*18d0*/  BAR.SYNC.DEFER_BLOCKING 0x0 ;  /* 0x0000000000007b1d */ /* 0x000fec0000010000 */
[----:B------:R-:W-:Y:S04]  /*18e0*/  BSSY.RECONVERGENT B0, `(.L_x_20) ;  /* 0x000000e000007945 */ /* 0x000fe80003800200 */
[----:B------:R-:W-:Y:S05]  /*18f0*/  @P4 BRA `(.L_x_21) ;  /* 0x0000000000304947 */ /* 0x000fea0003800000 */
[----:B---34-:R-:W-:Y:S04]  /*1900*/  LDS.64 R10, [R22+0x300] ;  /* 0x00030000160a7984 */ /* 0x018fe80000000a00 */
        /* <DEDUP_REMOVED lines=11> */
.L_x_21:
[----:B------:R-:W-:Y:S05]  /*19c0*/  BSYNC.RECONVERGENT B0 ;  /* 0x0000000000007941 */ /* 0x000fea0003800200 */
.L_x_20:
[----:B------:R-:W-:Y:S06]  /*19d0*/  BAR.SYNC.DEFER_BLOCKING 0x0 ;  /* 0x0000000000007b1d */ /* 0x000fec0000010000 */
[----:B------:R-:W-:Y:S04]  /*19e0*/  BSSY.RECONVERGENT B0, `(.L_x_22) ;  /* 0x000000e000007945 */ /* 0x000fe80003800200 */
[----:B------:R-:W-:Y:S05]  /*19f0*/  @P3 BRA `(.L_x_23) ;  /* 0x0000000000303947 */ /* 0x000fea0003800000 */
[----:B0--34-:R-:W-:Y:S04]  /*1a00*/  LDS.64 R10, [R22+0x180] ;  /* 0x00018000160a7984 */ /* 0x019fe80000000a00 */
[----:B------:R-:W0:Y:S04]  /*1a10*/  LDS.64 R12, [R22] ;  /* 0x00000000160c7984 */ /* 0x000e280000000a00 */
        /* <DEDUP_REMOVED lines=10> */
.L_x_23:
[----:B------:R-:W-:Y:S05]  /*1ac0*/  BSYNC.RECONVERGENT B0 ;  /* 0x0000000000007941 */ /* 0x000fea0003800200 */
.L_x_22:
        /* <DEDUP_REMOVED lines=15> */
.L_x_25:
[----:B------:R-:W-:Y:S05]  /*1bc0*/  BSYNC.RECONVERGENT B0 ;  /* 0x0000000000007941 */ /* 0x000fea0003800200 */
.L_x_24:
        /* <DEDUP_REMOVED lines=15> */
.L_x_27:
[----:B------:R-:W-:Y:S05]  /*1cc0*/  BSYNC.RECONVERGENT B0 ;  /* 0x0000000000007941 */ /* 0x000fea0003800200 */
.L_x_26:
        /* <DEDUP_REMOVED lines=15> */
.L_x_29:
[----:B------:R-:W-:Y:S05]  /*1dc0*/  BSYNC.RECONVERGENT B0 ;  /* 0x0000000000007941 */ /* 0x000fea0003800200 */
.L_x_28:
[----:B------:R-:W-:Y:S06]  /*1dd0*/  BAR.SYNC.DEFER_BLOCKING 0x0 ;  /* 0x0000000000007b1d */ /* 0x000fec0000010000 */
[----:B------:R-:W-:Y:S04]  /*1de0*/  BSSY.RECONVERGENT B0, `(.L_x_30) ;  /* 0x0000011000007945 */ /* 0x000fe80003800200 */
[----:B------:R-:W-:Y:S05]  /*1df0*/  @P6 BRA `(.L_x_31) ;  /* 0x00000000003c6947 */ /* 0x000fea0003800000 */
[----:B------:R-:W2:Y:S01]  /*1e00*/  S2UR UR6, SR_CgaCtaId ;  /* 0x00000000000679c3 */ /* 0x000ea20000008800 */
[----:B------:R-:W-:Y:S02]  /*1e10*/  UMOV UR5, 0x400 ;  /* 0x0000040000057882 */ /* 0x000fe40000000000 */
[----:B--2---:R-:W-:-:S09]  /*1e20*/  ULEA UR5, UR6, UR5, 0x18 ;  /* 0x0000000506057291 */ /* 0x004fd2000f8ec0ff */
[----:B0--34-:R-:W-:Y:S04]  /*1e30*/  LDS.64 R10, [UR5+0x48] ;  /* 0x00004805ff0a7984 */ /* 0x019fe80008000a00 */
[----:B------:R-:W0:Y:S04]  /*1e40*/  LDS.64 R12, [UR5+0x30] ;  /* 0x00003005ff0c7984 */ /* 0x000e280008000a00 */
[----:B-1----:R-:W-:Y:S04]  /*1e50*/  LDS.64 R14, [UR5+0x50] ;  /* 0x00005005ff0e7984 */ /* 0x002fe80008000a00 */
[----:B------:R-:W1:Y:S04]  /*1e60*/  LDS.64 R24, [UR5+0x38] ;  /* 0x00003805ff187984 */ /* 0x000e680008000a00 */
[----:B------:R-:W-:Y:S04]  /*1e70*/  LDS.64 R16, [UR5+0x58] ;  /* 0x00005805ff107984 */ /* 0x000fe80008000a00 */
[----:B------:R-:W2:Y:S01]  /*1e80*/  LDS.64 R18, [UR5+0x40] ;  /* 0x00004005ff127984 */ /* 0x000ea20008000a00 */
[----:B0-----:R-:W-:-:S07]  /*1e90*/  DADD R10, R10, R12 ;  /* 0x000000000a0a7229 */ /* 0x001fce000000000c */
[----:B------:R0:W-:Y:S01]  /*1ea0*/  STS.64 [UR5+0x30], R10 ;  /* 0x0000300aff007988 */ /* 0x0001e20008000a05 */
[----:B-1----:R-:W-:-:S07]  /*1eb0*/  DADD R14, R14, R24 ;  /* 0x000000000e0e7229 */ /* 0x002fce0000000018 */
[----:B------:R0:W-:Y:S01]  /*1ec0*/  STS.64 [UR5+0x38], R14 ;  /* 0x0000380eff007988 */ /* 0x0001e20008000a05 */
[----:B--2---:R-:W-:-:S07]  /*1ed0*/  DADD R16, R16, R18 ;  /* 0x0000000010107229 */ /* 0x004fce0000000012 */
[----:B------:R0:W-:Y:S04]  /*1ee0*/  STS.64 [UR5+0x40], R16 ;  /* 0x00004010ff007988 */ /* 0x0001e80008000a05 */
.L_x_31:
[----:B------:R-:W-:Y:S05]  /*1ef0*/  BSYNC.RECONVERGENT B0 ;  /* 0x0000000000007941 */ /* 0x000fea0003800200 */
.L_x_30:
[----:B------:R-:W-:Y:S06]  /*1f00*/  BAR.SYNC.DEFER_BLOCKING 0x0 ;  /* 0x0000000000007b1d */ /* 0x000fec0000010000 */
[----:B------:R-:W-:Y:S04]  /*1f10*/  BSSY.RECONVERGENT B0, `(.L_x_32) ;  /* 0x000000c000007945 */ /* 0x000fe80003800200 */
[----:B------:R-:W-:Y:S05]  /*1f20*/  @P6 BRA `(.L_x_33) ;  /* 0x0000000000286947 */ /* 0x000fea0003800000 */
[----:B------:R-:W2:Y:S01]  /*1f30*/  S2UR UR6, SR_CgaCtaId ;  /* 0x00000000000679c3 */ /* 0x000ea20000008800 */
[----:B------:R-:W-:-:S07]  /*1f40*/  UMOV UR5, 0x400 ;  /* 0x0000040000057882 */ /* 0x000fce0000000000 */
[----:B0--34-:R-:W0:Y:S01]  /*1f50*/  LDC.64 R10, c[0x0][0x3b0] ;  /* 0x0000ec00ff0a7b82 */ /* 0x019e220000000a00 */
[----:B--2---:R-:W-:Y:S01]  /*1f60*/  ULEA UR5, UR6, UR5, 0x18 ;  /* 0x0000000506057291 */ /* 0x004fe2000f8ec0ff */
[----:B0-----:R-:W-:-:S08]  /*1f70*/  IMAD.WIDE R10, R21, 0x8, R10 ;  /* 0x00000008150a7825 */ /* 0x001fd000078e020a */
[----:B-1----:R-:W0:Y:S04]  /*1f80*/  LDS.128 R12, [UR5+0x30] ;  /* 0x00003005ff0c7984 */ /* 0x002e280008000c00 */
[----:B------:R-:W1:Y:S04]  /*1f90*/  LDS.64 R16, [UR5+0x40] ;  /* 0x00004005ff107984 */ /* 0x000e680008000a00 */
[----:B0-----:R2:W-:Y:S04]  /*1fa0*/  STG.E.64 desc[UR8][R10.64], R12 ;  /* 0x0000000c0a007986 */ /* 0x0015e8000c101b08 */
[----:B------:R2:W-:Y:S04]  /*1fb0*/  STG.E.64 desc[UR8][R10.64+0x320], R14 ;  /* 0x0003200e0a007986 */ /* 0x0005e8000c101b08 */
[----:B-1----:R2:W-:Y:S02]  /*1fc0*/  STG.E.64 desc[UR8][R10.64+0x640], R16 ;  /* 0x000640100a007986 */ /* 0x0025e4000c101b08 */
.L_x_33:
[----:B------:R-:W-:Y:S05]  /*1fd0*/  BSYNC.RECONVERGENT B0 ;  /* 0x0000000000007941 */ /* 0x000fea0003800200 */
.L_x_32:
[----:B------:R-:W-:Y:S01]  /*1fe0*/  BAR.SYNC.DEFER_BLOCKING 0x0 ;  /* 0x0000000000007b1d */ /* 0x000fe20000010000 */
[----:B------:R-:W-:-:S05]  /*1ff0*/  VIADD R21, R21, 0x1 ;  /* 0x0000000115157836 */ /* 0x000fca0000000000 */
[----:B------:R-:W-:Y:S01]  /*2000*/  DADD R34, R34, 1 ;  /* 0x3ff0000022227429 */ /* 0x000fe20000000000 */
[----:B------:R-:W-:Y:S10]  /*2010*/  BRA.U UP0, `(.L_x_34) ;  /* 0xffffffed00cc7547 */ /* 0x000ff4000b83ffff */
[----:B------:R-:W-:Y:S05]  /*2020*/  EXIT ;  /* 0x000000000000794d */ /* 0x000fea0003800000 */
        .weak           $__internal_0_$__cuda_sm20_div_rn_f64_full
        .type           $__internal_0_$__cuda_sm20_div_rn_f64_full,@function
        .size           $__internal_0_$__cuda_sm20_div_rn_f64_full,($_Z8colorSimILi391EEvdPdS0_S0_S0_S0_S0_i$__internal_accurate_pow - $__internal_0_$__cuda_sm20_div_rn_f64_full)
$__internal_0_$__cuda_sm20_div_rn_f64_full:
[C---:B------:R-:W-:Y:S01]  /*2030*/  FSETP.GEU.AND P0, PT, |R9|.reuse, 1.469367938527859385e-39, PT ;  /* 0x001000000900780b */ /* 0x040fe20003f0e200 */
[----:B------:R-:W-:Y:S01]  /*2040*/  IMAD.MOV.U32 R10, RZ, RZ, 0x1 ;  /* 0x00000001ff0a7424 */ /* 0x000fe200078e00ff */
[----:B------:R-:W-:Y:S01]  /*2050*/  LOP3.LUT R6, R9, 0x800fffff, RZ, 0xc0, !PT ;  /* 0x800fffff09067812 */ /* 0x000fe200078ec0ff */
[----:B------:R-:W-:Y:S01]  /*2060*/  IMAD.MOV.U32 R19, RZ, RZ, 0x1ca00000 ;  /* 0x1ca00000ff137424 */ /* 0x000fe200078e00ff */
[C---:B------:R-:W-:Y:S01]  /*2070*/  FSETP.GEU.AND P2, PT, |R5|.reuse, 1.469367938527859385e-39, PT ;  /* 0x001000000500780b */ /* 0x040fe20003f4e200 */
[----:B------:R-:W-:Y:S01]  /*2080*/  BSSY.RECONVERGENT B1, `(.L_x_35) ;  /* 0x0000052000017945 */ /* 0x000fe20003800200 */
[----:B------:R-:W-:Y:S01]  /*2090*/  LOP3.LUT R7, R6, 0x3ff00000, RZ, 0xfc, !PT ;  /* 0x3ff0000006077812 */ /* 0x000fe200078efcff */
[----:B------:R-:W-:Y:S01]  /*20a0*/  IMAD.MOV.U32 R6, RZ, RZ, R8 ;  /* 0x000000ffff067224 */ /* 0x000fe200078e0008 */
[----:B------:R-:W-:Y:S02]  /*20b0*/  LOP3.LUT R20, R5, 0x7ff00000, RZ, 0xc0, !PT ;  /* 0x7ff0000005147812 */ /* 0x000fe400078ec0ff */
[----:B------:R-:W-:-:S03]  /*20c0*/  LOP3.LUT R3, R9, 0x7ff00000, RZ, 0xc0, !PT ;  /* 0x7ff0000009037812 */ /* 0x000fc600078ec0ff */
[----:B------:R-:W-:Y:S01]  /*20d0*/  @!P0 DMUL R6, R8, 8.98846567431157953865e+307 ;  /* 0x7fe0000008068828 */ /* 0x000fe20000000000 */
[C---:B------:R-:W-:Y:S01]  /*20e0*/  ISETP.GE.U32.AND P1, PT, R20.reuse, R3, PT ;  /* 0x000000031400720c */ /* 0x040fe20003f26070 */
[----:B------:R-:W-:Y:S02]  /*20f0*/  IMAD.MOV.U32 R18, RZ, RZ, R20 ;  /* 0x000000ffff127224 */ /* 0x000fe400078e0014 */
[----:B------:R-:W-:Y:S02]  /*2100*/  @!P2 LOP3.LUT R14, R9, 0x7ff00000, RZ, 0xc0, !PT ;  /* 0x7ff00000090ea812 */ /* 0x000fe400078ec0ff */
[----:B------:R-:W0:Y:S02]  /*2110*/  MUFU.RCP64H R11, R7 ;  /* 0x00000007000b7308 */ /* 0x000e240000001800 */
[----:B------:R-:W-:Y:S02]  /*2120*/  @!P2 ISETP.GE.U32.AND P3, PT, R20, R14, PT ;  /* 0x0000000e1400a20c */ /* 0x000fe40003f66070 */
[----:B------:R-:W-:-:S05]  /*2130*/  @!P0 LOP3.LUT R3, R7, 0x7ff00000, RZ, 0xc0, !PT ;  /* 0x7ff0000007038812 */ /* 0x000fca00078ec0ff */
[----:B------:R-:W-:Y:S01]  /*2140*/  VIADD R22, R3, 0xffffffff ;  /* 0xffffffff03167836 */ /* 0x000fe20000000000 */
[----:B0-----:R-:W-:-:S08]  /*2150*/  DFMA R12, R10, -R6, 1 ;  /* 0x3ff000000a0c742b */ /* 0x001fd00000000806 */
[----:B------:R-:W-:-:S08]  /*2160*/  DFMA R12, R12, R12, R12 ;  /* 0x0000000c0c0c722b */ /* 0x000fd0000000000c */
[----:B------:R-:W-:Y:S01]  /*2170*/  DFMA R14, R10, R12, R10 ;  /* 0x0000000c0a0e722b */ /* 0x000fe2000000000a */
[C---:B------:R-:W-:Y:S01]  /*2180*/  @!P2 SEL R13, R19.reuse, 0x63400000, !P3 ;  /* 0x63400000130da807 */ /* 0x040fe20005800000 */
[----:B------:R-:W-:Y:S01]  /*2190*/  IMAD.MOV.U32 R10, RZ, RZ, R4 ;  /* 0x000000ffff0a7224 */ /* 0x000fe200078e0004 */
[----:B------:R-:W-:Y:S01]  /*21a0*/  SEL R11, R19, 0x63400000, !P1 ;  /* 0x63400000130b7807 */ /* 0x000fe20004800000 */
[----:B------:R-:W-:Y:S01]  /*21b0*/  @!P2 IMAD.MOV.U32 R12, RZ, RZ, RZ ;  /* 0x000000ffff0ca224 */ /* 0x000fe200078e00ff */
[--C-:B------:R-:W-:Y:S02]  /*21c0*/  @!P2 LOP3.LUT R13, R13, 0x80000000, R5.reuse, 0xf8, !PT ;  /* 0x800000000d0da812 */ /* 0x100fe400078ef805 */
[----:B------:R-:W-:Y:S01]  /*21d0*/  LOP3.LUT R11, R11, 0x800fffff, R5, 0xf8, !PT ;  /* 0x800fffff0b0b7812 */ /* 0x000fe200078ef805 */
[----:B------:R-:W-:Y:S01]  /*21e0*/  DFMA R16, R14, -R6, 1 ;  /* 0x3ff000000e10742b */ /* 0x000fe20000000806 */
[----:B------:R-:W-:-:S06]  /*21f0*/  @!P2 LOP3.LUT R13, R13, 0x100000, RZ, 0xfc, !PT ;  /* 0x001000000d0da812 */ /* 0x000fcc00078efcff */
[----:B------:R-:W-:Y:S02]  /*2200*/  @!P2 DFMA R10, R10, 2, -R12 ;  /* 0x400000000a0aa82b */ /* 0x000fe4000000080c */
[----:B------:R-:W-:-:S08]  /*2210*/  DFMA R16, R14, R16, R14 ;  /* 0x000000100e10722b */ /* 0x000fd0000000000e */
[----:B------:R-:W-:Y:S01]  /*2220*/  @!P2 LOP3.LUT R18, R11, 0x7ff00000, RZ, 0xc0, !PT ;  /* 0x7ff000000b12a812 */ /* 0x000fe200078ec0ff */
[----:B------:R-:W-:-:S04]  /*2230*/  DMUL R12, R16, R10 ;  /* 0x0000000a100c7228 */ /* 0x000fc80000000000 */
[----:B------:R-:W-:-:S04]  /*2240*/  VIADD R21, R18, 0xffffffff ;  /* 0xffffffff12157836 */ /* 0x000fc80000000000 */
[----:B------:R-:W-:Y:S01]  /*2250*/  DFMA R14, R12, -R6, R10 ;  /* 0x800000060c0e722b */ /* 0x000fe2000000000a */
[----:B------:R-:W-:-:S04]  /*2260*/  ISETP.GT.U32.AND P0, PT, R21, 0x7feffffe, PT ;  /* 0x7feffffe1500780c */ /* 0x000fc80003f04070 */
[----:B------:R-:W-:-:S03]  /*2270*/  ISETP.GT.U32.OR P0, PT, R22, 0x7feffffe, P0 ;  /* 0x7feffffe1600780c */ /* 0x000fc60000704470 */
[----:B------:R-:W-:-:S10]  /*2280*/  DFMA R12, R16, R14, R12 ;  /* 0x0000000e100c722b */ /* 0x000fd4000000000c */
[----:B------:R-:W-:Y:S05]  /*2290*/  @P0 BRA `(.L_x_36) ;  /* 0x00000000006c0947 */ /* 0x000fea0003800000 */
[----:B------:R-:W-:-:S04]  /*22a0*/  LOP3.LUT R5, R9, 0x7ff00000, RZ, 0xc0, !PT ;  /* 0x7ff0000009057812 */ /* 0x000fc800078ec0ff */
[CC--:B------:R-:W-:Y:S02]  /*22b0*/  VIADDMNMX R3, R20.reuse, -R5.reuse, 0xb9600000, !PT ;  /* 0xb960000014037446 */ /* 0x0c0fe40007800905 */
[----:B------:R-:W-:Y:S02]  /*22c0*/  ISETP.GE.U32.AND P0, PT, R20, R5, PT ;  /* 0x000000051400720c */ /* 0x000fe40003f06070 */
[----:B------:R-:W-:Y:S02]  /*22d0*/  VIMNMX R3, PT, PT, R3, 0x46a00000, PT ;  /* 0x46a0000003037848 */ /* 0x000fe40003fe0100 */
[----:B------:R-:W-:-:S05]  /*22e0*/  SEL R4, R19, 0x63400000, !P0 ;  /* 0x6340000013047807 */ /* 0x000fca0004000000 */
[----:B------:R-:W-:Y:S02]  /*22f0*/  IMAD.IADD R3, R3, 0x1, -R4 ;  /* 0x0000000103037824 */ /* 0x000fe400078e0a04 */
[----:B------:R-:W-:Y:S02]  /*2300*/  IMAD.MOV.U32 R4, RZ, RZ, RZ ;  /* 0x000000ffff047224 */ /* 0x000fe400078e00ff */
[----:B------:R-:W-:-:S06]  /*2310*/  VIADD R5, R3, 0x7fe00000 ;  /* 0x7fe0000003057836 */ /* 0x000fcc0000000000 */
[----:B------:R-:W-:-:S10]  /*2320*/  DMUL R14, R12, R4 ;  /* 0x000000040c0e7228 */ /* 0x000fd40000000000 */
[----:B------:R-:W-:-:S13]  /*2330*/  FSETP.GTU.AND P0, PT, |R15|, 1.469367938527859385e-39, PT ;  /* 0x001000000f00780b */ /* 0x000fda0003f0c200 */
[----:B------:R-:W-:Y:S05]  /*2340*/  @P0 BRA `(.L_x_37) ;  /* 0x0000000000940947 */ /* 0x000fea0003800000 */
[----:B------:R-:W-:Y:S01]  /*2350*/  DFMA R6, R12, -R6, R10 ;  /* 0x800000060c06722b */ /* 0x000fe2000000000a */
[----:B------:R-:W-:-:S09]  /*2360*/  IMAD.MOV.U32 R4, RZ, RZ, RZ ;  /* 0x000000ffff047224 */ /* 0x000fd200078e00ff */
[C---:B------:R-:W-:Y:S02]  /*2370*/  FSETP.NEU.AND P0, PT, R7.reuse, RZ, PT ;  /* 0x000000ff0700720b */ /* 0x040fe40003f0d000 */
[----:B------:R-:W-:-:S04]  /*2380*/  LOP3.LUT R9, R7, 0x80000000, R9, 0x48, !PT ;  /* 0x8000000007097812 */ /* 0x000fc800078e4809 */
[----:B------:R-:W-:-:S07]  /*2390*/  LOP3.LUT R5, R9, R5, RZ, 0xfc, !PT ;  /* 0x0000000509057212 */ /* 0x000fce00078efcff */
[----:B------:R-:W-:Y:S05]  /*23a0*/  @!P0 BRA `(.L_x_37) ;  /* 0x00000000007c8947 */ /* 0x000fea0003800000 */
[----:B------:R-:W-:Y:S01]  /*23b0*/  IMAD.MOV R7, RZ, RZ, -R3 ;  /* 0x000000ffff077224 */ /* 0x000fe200078e0a03 */
[----:B------:R-:W-:Y:S01]  /*23c0*/  DMUL.RP R4, R12, R4 ;  /* 0x000000040c047228 */ /* 0x000fe20000008000 */
[----:B------:R-:W-:Y:S01]  /*23d0*/  IMAD.MOV.U32 R6, RZ, RZ, RZ ;  /* 0x000000ffff067224 */ /* 0x000fe200078e00ff */
[----:B------:R-:W-:-:S05]  /*23e0*/  IADD3 R3, PT, PT, -R3, -0x43300000, RZ ;  /* 0xbcd0000003037810 */ /* 0x000fca0007ffe1ff */
[----:B------:R-:W-:-:S03]  /*23f0*/  DFMA R6, R14, -R6, R12 ;  /* 0x800000060e06722b */ /* 0x000fc6000000000c */
[----:B------:R-:W-:-:S07]  /*2400*/  LOP3.LUT R9, R5, R9, RZ, 0x3c, !PT ;  /* 0x0000000905097212 */ /* 0x000fce00078e3cff */
[----:B------:R-:W-:-:S04]  /*2410*/  FSETP.NEU.AND P0, PT, |R7|, R3, PT ;  /* 0x000000030700720b */ /* 0x000fc80003f0d200 */
[----:B------:R-:W-:Y:S02]  /*2420*/  FSEL R14, R4, R14, !P0 ;  /* 0x0000000e040e7208 */ /* 0x000fe40004000000 */
[----:B------:R-:W-:Y:S01]  /*2430*/  FSEL R15, R9, R15, !P0 ;  /* 0x0000000f090f7208 */ /* 0x000fe20004000000 */
[----:B------:R-:W-:Y:S06]  /*2440*/  BRA `(.L_x_37) ;  /* 0x0000000000547947 */ /* 0x000fec0003800000 */
.L_x_36:
[----:B------:R-:W-:-:S14]  /*2450*/  DSETP.NAN.AND P0, PT, R4, R4, PT ;  /* 0x000000040400722a */ /* 0x000fdc0003f08000 */
[----:B------:R-:W-:Y:S05]  /*2460*/  @P0 BRA `(.L_x_38) ;  /* 0x0000000000440947 */ /* 0x000fea0003800000 */
[----:B------:R-:W-:-:S14]  /*2470*/  DSETP.NAN.AND P0, PT, R8, R8, PT ;  /* 0x000000080800722a */ /* 0x000fdc0003f08000 */
[----:B------:R-:W-:Y:S05]  /*2480*/  @P0 BRA `(.L_x_39) ;  /* 0x0000000000300947 */ /* 0x000fea0003800000 */
[----:B------:R-:W-:Y:S01]  /*2490*/  ISETP.NE.AND P0, PT, R18, R3, PT ;  /* 0x000000031200720c */ /* 0x000fe20003f05270 */
[----:B------:R-:W-:Y:S02]  /*24a0*/  IMAD.MOV.U32 R14, RZ, RZ, 0x0 ;  /* 0x00000000ff0e7424 */ /* 0x000fe400078e00ff */
[----:B------:R-:W-:-:S10]  /*24b0*/  IMAD.MOV.U32 R15, RZ, RZ, -0x80000 ;  /* 0xfff80000ff0f7424 */ /* 0x000fd400078e00ff */
[----:B------:R-:W-:Y:S05]  /*24c0*/  @!P0 BRA `(.L_x_37) ;  /* 0x0000000000348947 */ /* 0x000fea0003800000 */
[----:B------:R-:W-:Y:S02]  /*24d0*/  ISETP.NE.AND P0, PT, R18, 0x7ff00000, PT ;  /* 0x7ff000001200780c */ /* 0x000fe40003f05270 */
[----:B------:R-:W-:Y:S02]  /*24e0*/  LOP3.LUT R15, R5, 0x80000000, R9, 0x48, !PT ;  /* 0x80000000050f7812 */ /* 0x000fe400078e4809 */
[----:B------:R-:W-:-:S13]  /*24f0*/  ISETP.EQ.OR P0, PT, R3, RZ, !P0 ;  /* 0x000000ff0300720c */ /* 0x000fda0004702670 */
[----:B------:R-:W-:Y:S01]  /*2500*/  @P0 LOP3.LUT R3, R15, 0x7ff00000, RZ, 0xfc, !PT ;  /* 0x7ff000000f030812 */ /* 0x000fe200078efcff */
[----:B------:R-:W-:Y:S02]  /*2510*/  @!P0 IMAD.MOV.U32 R14, RZ, RZ, RZ ;  /* 0x000000ffff0e8224 */ /* 0x000fe400078e00ff */
[----:B------:R-:W-:Y:S02]  /*2520*/  @P0 IMAD.MOV.U32 R14, RZ, RZ, RZ ;  /* 0x000000ffff0e0224 */ /* 0x000fe400078e00ff */
[----:B------:R-:W-:Y:S01]  /*2530*/  @P0 IMAD.MOV.U32 R15, RZ, RZ, R3 ;  /* 0x000000ffff0f0224 */ /* 0x000fe200078e0003 */
[----:B------:R-:W-:Y:S06]  /*2540*/  BRA `(.L_x_37) ;  /* 0x0000000000147947 */ /* 0x000fec0003800000 */
.L_x_39:
[----:B------:R-:W-:Y:S01]  /*2550*/  LOP3.LUT R15, R9, 0x80000, RZ, 0xfc, !PT ;  /* 0x00080000090f7812 */ /* 0x000fe200078efcff */
[----:B------:R-:W-:Y:S01]  /*2560*/  IMAD.MOV.U32 R14, RZ, RZ, R8 ;  /* 0x000000ffff0e7224 */ /* 0x000fe200078e0008 */
[----:B------:R-:W-:Y:S06]  /*2570*/  BRA `(.L_x_37) ;  /* 0x0000000000087947 */ /* 0x000fec0003800000 */
.L_x_38:
[----:B------:R-:W-:Y:S01]  /*2580*/  LOP3.LUT R15, R5, 0x80000, RZ, 0xfc, !PT ;  /* 0x00080000050f7812 */ /* 0x000fe200078efcff */
[----:B------:R-:W-:-:S07]  /*2590*/  IMAD.MOV.U32 R14, RZ, RZ, R4 ;  /* 0x000000ffff0e7224 */ /* 0x000fce00078e0004 */
.L_x_37:
[----:B------:R-:W-:Y:S05]  /*25a0*/  BSYNC.RECONVERGENT B1 ;  /* 0x0000000000017941 */ /* 0x000fea0003800200 */
.L_x_35:
[----:B------:R-:W-:-:S04]  /*25b0*/  IMAD.MOV.U32 R3, RZ, RZ, 0x0 ;  /* 0x00000000ff037424 */ /* 0x000fc800078e00ff */
[----:B------:R-:W-:Y:S05]  /*25c0*/  RET.REL.NODEC R2 `(_Z8colorSimILi391EEvdPdS0_S0_S0_S0_S0_i) ;  /* 0xffffffd8028c7950 */ /* 0x000fea0003c3ffff */
        .type           $_Z8colorSimILi391EEvdPdS0_S0_S0_S0_S0_i$__internal_accurate_pow,@function
        .size           $_Z8colorSimILi391EEvdPdS0_S0_S0_S0_S0_i$__internal_accurate_pow,(.L_x_43 - $_Z8colorSimILi391EEvdPdS0_S0_S0_S0_S0_i$__internal_accurate_pow)
$_Z8colorSimILi391EEvdPdS0_S0_S0_S0_S0_i$__internal_accurate_pow:
[----:B------:R-:W-:Y:S01]  /*25d0*/  ISETP.GT.U32.AND P0, PT, R27, 0xfffff, PT ;  /* 0x000fffff1b00780c */ /* 0x000fe20003f04070 */
[--C-:B------:R-:W-:Y:S01]  /*25e0*/  IMAD.MOV.U32 R16, RZ, RZ, R27.reuse ;  /* 0x000000ffff107224 */ /* 0x100fe200078e001b */
[----:B------:R-:W-:Y:S01]  /*25f0*/  UMOV UR6, 0x7d2cafe2 ;  /* 0x7d2cafe200067882 */ /* 0x000fe20000000000 */
[----:B------:R-:W-:Y:S01]  /*2600*/  IMAD.MOV.U32 R18, RZ, RZ, RZ ;  /* 0x000000ffff127224 */ /* 0x000fe200078e00ff */
[----:B------:R-:W-:Y:S01]  /*2610*/  UMOV UR7, 0x3eb0f5ff ;  /* 0x3eb0f5ff00077882 */ /* 0x000fe20000000000 */
[----:B------:R-:W-:Y:S01]  /*2620*/  SHF.R.U32.HI R23, RZ, 0x14, R27 ;  /* 0x00000014ff177819 */ /* 0x000fe2000001161b */
[----:B------:R-:W-:Y:S01]  /*2630*/  UMOV UR12, 0x3b39803f ;  /* 0x3b39803f000c7882 */ /* 0x000fe20000000000 */
[----:B------:R-:W-:-:S06]  /*2640*/  UMOV UR13, 0x3c7abc9e ;  /* 0x3c7abc9e000d7882 */ /* 0x000fcc0000000000 */
[----:B------:R-:W-:-:S10]  /*2650*/  @!P0 DMUL R32, R26, 1.80143985094819840000e+16 ;  /* 0x435000001a208828 */ /* 0x000fd40000000000 */
[----:B------:R-:W-:Y:S01]  /*2660*/  @!P0 IMAD.MOV.U32 R16, RZ, RZ, R33 ;  /* 0x000000ffff108224 */ /* 0x000fe200078e0021 */
[----:B------:R-:W-:Y:S01]  /*2670*/  @!P0 LEA.HI R23, R33, 0xffffffca, RZ, 0xc ;  /* 0xffffffca21178811 */ /* 0x000fe200078f60ff */
[----:B------:R-:W-:-:S03]  /*2680*/  @!P0 IMAD.MOV.U32 R26, RZ, RZ, R32 ;  /* 0x000000ffff1a8224 */ /* 0x000fc600078e0020 */
[----:B------:R-:W-:Y:S01]  /*2690*/  LOP3.LUT R16, R16, 0x800fffff, RZ, 0xc0, !PT ;  /* 0x800fffff10107812 */ /* 0x000fe200078ec0ff */
[----:B------:R-:W-:Y:S02]  /*26a0*/  IMAD.MOV.U32 R30, RZ, RZ, R26 ;  /* 0x000000ffff1e7224 */ /* 0x000fe400078e001a */
[----:B------:R-:W-:Y:S01]  /*26b0*/  VIADD R25, R23, 0xfffffc01 ;  /* 0xfffffc0117197836 */ /* 0x000fe20000000000 */
[----:B------:R-:W-:-:S04]  /*26c0*/  LOP3.LUT R31, R16, 0x3ff00000, RZ, 0xfc, !PT ;  /* 0x3ff00000101f7812 */ /* 0x000fc800078efcff */
[----:B------:R-:W-:-:S13]  /*26d0*/  ISETP.GE.U32.AND P2, PT, R31, 0x3ff6a09f, PT ;  /* 0x3ff6a09f1f00780c */ /* 0x000fda0003f46070 */
[----:B------:R-:W-:Y:S02]  /*26e0*/  @P2 VIADD R17, R31, 0xfff00000 ;  /* 0xfff000001f112836 */ /* 0x000fe40000000000 */
[----:B------:R-:W-:Y:S02]  /*26f0*/  @P2 VIADD R25, R23, 0xfffffc02 ;  /* 0xfffffc0217192836 */ /* 0x000fe40000000000 */
[----:B------:R-:W-:-:S06]  /*2700*/  @P2 IMAD.MOV.U32 R31, RZ, RZ, R17 ;  /* 0x000000ffff1f2224 */ /* 0x000fcc00078e0011 */
[C---:B------:R-:W-:Y:S02]  /*2710*/  DADD R28, R30.reuse, 1 ;  /* 0x3ff000001e1c7429 */ /* 0x040fe40000000000 */
[----:B------:R-:W-:-:S04]  /*2720*/  DADD R30, R30, -1 ;  /* 0xbff000001e1e7429 */ /* 0x000fc80000000000 */
[----:B------:R-:W0:Y:S02]  /*2730*/  MUFU.RCP64H R19, R29 ;  /* 0x0000001d00137308 */ /* 0x000e240000001800 */
[----:B0-----:R-:W-:-:S08]  /*2740*/  DFMA R16, -R28, R18, 1 ;  /* 0x3ff000001c10742b */ /* 0x001fd00000000112 */
[----:B------:R-:W-:-:S08]  /*2750*/  DFMA R16, R16, R16, R16 ;  /* 0x000000101010722b */ /* 0x000fd00000000010 */
[----:B------:R-:W-:-:S08]  /*2760*/  DFMA R18, R18, R16, R18 ;  /* 0x000000101212722b */ /* 0x000fd00000000012 */
[----:B------:R-:W-:-:S08]  /*2770*/  DMUL R16, R30, R18 ;  /* 0x000000121e107228 */ /* 0x000fd00000000000 */
[----:B------:R-:W-:-:S08]  /*2780*/  DFMA R16, R30, R18, R16 ;  /* 0x000000121e10722b */ /* 0x000fd00000000010 */
[----:B------:R-:W-:Y:S02]  /*2790*/  DADD R36, R30, -R16 ;  /* 0x000000001e247229 */ /* 0x000fe40000000810 */
[----:B------:R-:W-:-:S06]  /*27a0*/  DMUL R28, R16, R16 ;  /* 0x00000010101c7228 */ /* 0x000fcc0000000000 */
[----:B------:R-:W-:-:S08]  /*27b0*/  DADD R36, R36, R36 ;  /* 0x0000000024247229 */ /* 0x000fd00000000024 */
[----:B------:R-:W-:Y:S01]  /*27c0*/  DFMA R30, R30, -R16, R36 ;  /* 0x800000101e1e722b */ /* 0x000fe20000000024 */
[----:B------:R-:W-:Y:S02]  /*27d0*/  IMAD.MOV.U32 R36, RZ, RZ, 0x41ad3b5a ;  /* 0x41ad3b5aff247424 */ /* 0x000fe400078e00ff */
[----:B------:R-:W-:-:S05]  /*27e0*/  IMAD.MOV.U32 R37, RZ, RZ, 0x3ed0f5d2 ;  /* 0x3ed0f5d2ff257424 */ /* 0x000fca00078e00ff */
[----:B------:R-:W-:Y:S02]  /*27f0*/  DMUL R18, R18, R30 ;  /* 0x0000001e12127228 */ /* 0x000fe40000000000 */
[----:B------:R-:W-:Y:S01]  /*2800*/  DFMA R36, R28, UR6, R36 ;  /* 0x000000061c247c2b */ /* 0x000fe20008000024 */
[----:B------:R-:W-:Y:S01]  /*2810*/  UMOV UR6, 0x75488a3f ;  /* 0x75488a3f00067882 */ /* 0x000fe20000000000 */
[----:B------:R-:W-:-:S06]  /*2820*/  UMOV UR7, 0x3ef3b20a ;  /* 0x3ef3b20a00077882 */ /* 0x000fcc0000000000 */
[----:B------:R-:W-:Y:S01]  /*2830*/  DFMA R36, R28, R36, UR6 ;  /* 0x000000061c247e2b */ /* 0x000fe20008000024 */
        /* <DEDUP_REMOVED lines=14> */
[----:B------:R-:W-:-:S08]  /*2920*/  DFMA R26, R28, R36, UR6 ;  /* 0x000000061c1a7e2b */ /* 0x000fd00008000024 */
[----:B------:R-:W-:Y:S01]  /*2930*/  DADD R30, -R26, UR6 ;  /* 0x000000061a1e7e29 */ /* 0x000fe20008000100 */
[----:B------:R-:W-:Y:S01]  /*2940*/  UMOV UR6, 0xb9e7b0 ;  /* 0x00b9e7b000067882 */ /* 0x000fe20000000000 */
[----:B------:R-:W-:-:S06]  /*2950*/  UMOV UR7, 0x3c46a4cb ;  /* 0x3c46a4cb00077882 */ /* 0x000fcc0000000000 */
[----:B------:R-:W-:Y:S02]  /*2960*/  DFMA R36, R28, R36, R30 ;  /* 0x000000241c24722b */ /* 0x000fe4000000001e */
[----:B------:R-:W-:Y:S01]  /*2970*/  DMUL R30, R16, R16 ;  /* 0x00000010101e7228 */ /* 0x000fe20000000000 */
[----:B------:R-:W-:Y:S02]  /*2980*/  VIADD R29, R19, 0x100000 ;  /* 0x00100000131d7836 */ /* 0x000fe40000000000 */
[----:B------:R-:W-:-:S03]  /*2990*/  IMAD.MOV.U32 R28, RZ, RZ, R18 ;  /* 0x000000ffff1c7224 */ /* 0x000fc600078e0012 */
[----:B------:R-:W-:Y:S01]  /*29a0*/  DADD R36, R36, -UR6 ;  /* 0x8000000624247e29 */ /* 0x000fe20008000000 */
[----:B------:R-:W-:Y:S01]  /*29b0*/  UMOV UR6, 0x80000000 ;  /* 0x8000000000067882 */ /* 0x000fe20000000000 */
[----:B------:R-:W-:Y:S01]  /*29c0*/  DFMA R32, R16, R16, -R30 ;  /* 0x000000101020722b */ /* 0x000fe2000000081e */
[----:B------:R-:W-:-:S07]  /*29d0*/  UMOV UR7, 0x43300000 ;  /* 0x4330000000077882 */ /* 0x000fce0000000000 */
[C---:B------:R-:W-:Y:S02]  /*29e0*/  DFMA R32, R16.reuse, R28, R32 ;  /* 0x0000001c1020722b */ /* 0x040fe40000000020 */
[----:B------:R-:W-:-:S08]  /*29f0*/  DMUL R28, R16, R30 ;  /* 0x0000001e101c7228 */ /* 0x000fd00000000000 */
[----:B------:R-:W-:-:S08]  /*2a00*/  DFMA R38, R16, R30, -R28 ;  /* 0x0000001e1026722b */ /* 0x000fd0000000081c */
[----:B------:R-:W-:-:S08]  /*2a10*/  DFMA R30, R18, R30, R38 ;  /* 0x0000001e121e722b */ /* 0x000fd00000000026 */
[----:B------:R-:W-:Y:S02]  /*2a20*/  DFMA R30, R16, R32, R30 ;  /* 0x00000020101e722b */ /* 0x000fe4000000001e */
[----:B------:R-:W-:-:S08]  /*2a30*/  DADD R32, R26, R36 ;  /* 0x000000001a207229 */ /* 0x000fd00000000024 */
[----:B------:R-:W-:-:S08]  /*2a40*/  DADD R26, R26, -R32 ;  /* 0x000000001a1a7229 */ /* 0x000fd00000000820 */
[----:B------:R-:W-:Y:S02]  /*2a50*/  DADD R36, R36, R26 ;  /* 0x0000000024247229 */ /* 0x000fe4000000001a */
[----:B------:R-:W-:-:S08]  /*2a60*/  DMUL R26, R32, R28 ;  /* 0x0000001c201a7228 */ /* 0x000fd00000000000 */
[----:B------:R-:W-:-:S08]  /*2a70*/  DFMA R38, R32, R28, -R26 ;  /* 0x0000001c2026722b */ /* 0x000fd0000000081a */
[----:B------:R-:W-:-:S08]  /*2a80*/  DFMA R30, R32, R30, R38 ;  /* 0x0000001e201e722b */ /* 0x000fd00000000026 */
[----:B------:R-:W-:-:S08]  /*2a90*/  DFMA R36, R36, R28, R30 ;  /* 0x0000001c2424722b */ /* 0x000fd0000000001e */
[----:B------:R-:W-:-:S08]  /*2aa0*/  DADD R30, R26, R36 ;  /* 0x000000001a1e7229 */ /* 0x000fd00000000024 */
[--C-:B------:R-:W-:Y:S02]  /*2ab0*/  DADD R28, R16, R30.reuse ;  /* 0x00000000101c7229 */ /* 0x100fe4000000001e */
[----:B------:R-:W-:-:S06]  /*2ac0*/  DADD R26, R26, -R30 ;  /* 0x000000001a1a7229 */ /* 0x000fcc000000081e */
[----:B------:R-:W-:Y:S02]  /*2ad0*/  DADD R16, R16, -R28 ;  /* 0x0000000010107229 */ /* 0x000fe4000000081c */
[----:B------:R-:W-:-:S06]  /*2ae0*/  DADD R26, R36, R26 ;  /* 0x00000000241a7229 */ /* 0x000fcc000000001a */
[----:B------:R-:W-:-:S08]  /*2af0*/  DADD R16, R30, R16 ;  /* 0x000000001e107229 */ /* 0x000fd00000000010 */
[----:B------:R-:W-:-:S08]  /*2b00*/  DADD R16, R26, R16 ;  /* 0x000000001a107229 */ /* 0x000fd00000000010 */
[----:B------:R-:W-:Y:S01]  /*2b10*/  DADD R26, R18, R16 ;  /* 0x00000000121a7229 */ /* 0x000fe20000000010 */
[----:B------:R-:W-:Y:S01]  /*2b20*/  LOP3.LUT R18, R25, 0x80000000, RZ, 0x3c, !PT ;  /* 0x8000000019127812 */ /* 0x000fe200078e3cff */
[----:B------:R-:W-:-:S06]  /*2b30*/  IMAD.MOV.U32 R19, RZ, RZ, 0x43300000 ;  /* 0x43300000ff137424 */ /* 0x000fcc00078e00ff */
[----:B------:R-:W-:Y:S02]  /*2b40*/  DADD R30, R28, R26 ;  /* 0x000000001c1e7229 */ /* 0x000fe4000000001a */
[----:B------:R-:W-:Y:S01]  /*2b50*/  DADD R18, R18, -UR6 ;  /* 0x8000000612127e29 */ /* 0x000fe20008000000 */
[----:B------:R-:W-:Y:S01]  /*2b60*/  UMOV UR6, 0xfefa39ef ;  /* 0xfefa39ef00067882 */ /* 0x000fe20000000000 */
[----:B------:R-:W-:-:S04]  /*2b70*/  UMOV UR7, 0x3fe62e42 ;  /* 0x3fe62e4200077882 */ /* 0x000fc80000000000 */
[--C-:B------:R-:W-:Y:S02]  /*2b80*/  DADD R28, R28, -R30.reuse ;  /* 0x000000001c1c7229 */ /* 0x100fe4000000081e */
[----:B------:R-:W-:-:S06]  /*2b90*/  DFMA R16, R18, UR6, R30 ;  /* 0x0000000612107c2b */ /* 0x000fcc000800001e */
[----:B------:R-:W-:Y:S02]  /*2ba0*/  DADD R28, R26, R28 ;  /* 0x000000001a1c7229 */ /* 0x000fe4000000001c */
[----:B------:R-:W-:-:S08]  /*2bb0*/  DFMA R32, R18, -UR6, R16 ;  /* 0x8000000612207c2b */ /* 0x000fd00008000010 */
[----:B------:R-:W-:Y:S01]  /*2bc0*/  DADD R32, -R30, R32 ;  /* 0x000000001e207229 */ /* 0x000fe20000000120 */
[----:B------:R-:W-:Y:S02]  /*2bd0*/  IMAD.MOV.U32 R31, RZ, RZ, R15 ;  /* 0x000000ffff1f7224 */ /* 0x000fe400078e000f */
[----:B------:R-:W-:-:S03]  /*2be0*/  IMAD.MOV.U32 R30, RZ, RZ, R14 ;  /* 0x000000ffff1e7224 */ /* 0x000fc600078e000e */
[----:B------:R-:W-:Y:S02]  /*2bf0*/  LOP3.LUT R23, R31, 0xff0fffff, RZ, 0xc0, !PT ;  /* 0xff0fffff1f177812 */ /* 0x000fe400078ec0ff */
[----:B------:R-:W-:-:S08]  /*2c00*/  DADD R28, R28, -R32 ;  /* 0x000000001c1c7229 */ /* 0x000fd00000000820 */
[----:B------:R-:W-:Y:S01]  /*2c10*/  DFMA R28, R18, UR12, R28 ;  /* 0x0000000c121c7c2b */ /* 0x000fe2000800001c */
[----:B------:R-:W-:-:S05]  /*2c20*/  IMAD.SHL.U32 R18, R31, 0x2, RZ ;  /* 0x000000021f127824 */ /* 0x000fca00078e00ff */
[----:B------:R-:W-:Y:S02]  /*2c30*/  ISETP.GT.U32.AND P0, PT, R18, -0x2000001, PT ;  /* 0xfdffffff1200780c */ /* 0x000fe40003f04070 */
[----:B------:R-:W-:Y:S02]  /*2c40*/  DADD R18, R16, R28 ;  /* 0x0000000010127229 */ /* 0x000fe4000000001c */
[----:B------:R-:W-:-:S06]  /*2c50*/  SEL R31, R23, R31, P0 ;  /* 0x0000001f171f7207 */ /* 0x000fcc0000000000 */
[----:B------:R-:W-:Y:S02]  /*2c60*/  DADD R26, R16, -R18 ;  /* 0x00000000101a7229 */ /* 0x000fe40000000812 */
[----:B------:R-:W-:-:S06]  /*2c70*/  DMUL R16, R18, R30 ;  /* 0x0000001e12107228 */ /* 0x000fcc0000000000 */
[----:B------:R-:W-:Y:S02]  /*2c80*/  DADD R28, R28, R26 ;  /* 0x000000001c1c7229 */ /* 0x000fe4000000001a */
[----:B------:R-:W-:Y:S01]  /*2c90*/  DFMA R18, R18, R30, -R16 ;  /* 0x0000001e1212722b */ /* 0x000fe20000000810 */
[----:B------:R-:W-:Y:S02]  /*2ca0*/  IMAD.MOV.U32 R26, RZ, RZ, 0x652b82fe ;  /* 0x652b82feff1a7424 */ /* 0x000fe400078e00ff */
[----:B------:R-:W-:-:S05]  /*2cb0*/  IMAD.MOV.U32 R27, RZ, RZ, 0x3ff71547 ;  /* 0x3ff71547ff1b7424 */ /* 0x000fca00078e00ff */
[----:B------:R-:W-:-:S08]  /*2cc0*/  DFMA R28, R28, R30, R18 ;  /* 0x0000001e1c1c722b */ /* 0x000fd00000000012 */
[----:B------:R-:W-:-:S08]  /*2cd0*/  DADD R18, R16, R28 ;  /* 0x0000000010127229 */ /* 0x000fd0000000001c */
[----:B------:R-:W-:Y:S02]  /*2ce0*/  DFMA R26, R18, R26, 6.75539944105574400000e+15 ;  /* 0x43380000121a742b */ /* 0x000fe4000000001a */
[----:B------:R-:W-:Y:S01]  /*2cf0*/  FSETP.GEU.AND P0, PT, |R19|, 4.1917929649353027344, PT ;  /* 0x4086232b1300780b */ /* 0x000fe20003f0e200 */
[----:B------:R-:W-:-:S05]  /*2d00*/  DADD R16, R16, -R18 ;  /* 0x0000000010107229 */ /* 0x000fca0000000812 */
[----:B------:R-:W-:-:S03]  /*2d10*/  DADD R30, R26, -6.75539944105574400000e+15 ;  /* 0xc33800001a1e7429 */ /* 0x000fc60000000000 */
[----:B------:R-:W-:-:S05]  /*2d20*/  DADD R28, R28, R16 ;  /* 0x000000001c1c7229 */ /* 0x000fca0000000010 */
[----:B------:R-:W-:Y:S01]  /*2d30*/  DFMA R32, R30, -UR6, R18 ;  /* 0x800000061e207c2b */ /* 0x000fe20008000012 */
[----:B------:R-:W-:Y:S01]  /*2d40*/  UMOV UR6, 0x3b39803f ;  /* 0x3b39803f00067882 */ /* 0x000fe20000000000 */
[----:B------:R-:W-:-:S06]  /*2d50*/  UMOV UR7, 0x3c7abc9e ;  /* 0x3c7abc9e00077882 */ /* 0x000fcc0000000000 */
[----:B------:R-:W-:Y:S01]  /*2d60*/  DFMA R30, R30, -UR6, R32 ;  /* 0x800000061e1e7c2b */ /* 0x000fe20008000020 */
[----:B------:R-:W-:Y:S01]  /*2d70*/  UMOV UR6, 0x69ce2bdf ;  /* 0x69ce2bdf00067882 */ /* 0x000fe20000000000 */
[----:B------:R-:W-:Y:S01]  /*2d80*/  IMAD.MOV.U32 R32, RZ, RZ, -0x35dec16 ;  /* 0xfca213eaff207424 */ /* 0x000fe200078e00ff */
[----:B------:R-:W-:Y:S01]  /*2d90*/  UMOV UR7, 0x3e5ade15 ;  /* 0x3e5ade1500077882 */ /* 0x000fe20000000000 */
[----:B------:R-:W-:-:S06]  /*2da0*/  IMAD.MOV.U32 R33, RZ, RZ, 0x3e928af3 ;  /* 0x3e928af3ff217424 */ /* 0x000fcc00078e00ff */
        /* <DEDUP_REMOVED lines=25> */
[----:B------:R-:W-:-:S08]  /*2f40*/  DFMA R32, R30, R32, 1 ;  /* 0x3ff000001e20742b */ /* 0x000fd00000000020 */
[----:B------:R-:W-:-:S10]  /*2f50*/  DFMA R30, R30, R32, 1 ;  /* 0x3ff000001e1e742b */ /* 0x000fd40000000020 */
[----:B------:R-:W-:Y:S02]  /*2f60*/  IMAD R17, R26, 0x100000, R31 ;  /* 0x001000001a117824 */ /* 0x000fe400078e021f */
[----:B------:R-:W-:Y:S01]  /*2f70*/  IMAD.MOV.U32 R16, RZ, RZ, R30 ;  /* 0x000000ffff107224 */ /* 0x000fe200078e001e */
[----:B------:R-:W-:Y:S06]  /*2f80*/  @!P0 BRA `(.L_x_40) ;  /* 0x0000000000308947 */ /* 0x000fec0003800000 */
[----:B------:R-:W-:Y:S01]  /*2f90*/  FSETP.GEU.AND P2, PT, |R19|, 4.2275390625, PT ;  /* 0x408748001300780b */ /* 0x000fe20003f4e200 */
[C---:B------:R-:W-:Y:S02]  /*2fa0*/  DADD R32, R18.reuse, +INF ;  /* 0x7ff0000012207429 */ /* 0x040fe40000000000 */
[----:B------:R-:W-:-:S08]  /*2fb0*/  DSETP.GEU.AND P0, PT, R18, RZ, PT ;  /* 0x000000ff1200722a */ /* 0x000fd00003f0e000 */
[----:B------:R-:W-:Y:S02]  /*2fc0*/  FSEL R17, R33, RZ, P0 ;  /* 0x000000ff21117208 */ /* 0x000fe40000000000 */
[----:B------:R-:W-:-:S04]  /*2fd0*/  @!P2 LEA.HI R16, R26, R26, RZ, 0x1 ;  /* 0x0000001a1a10a211 */ /* 0x000fc800078f08ff */
[----:B------:R-:W-:Y:S02]  /*2fe0*/  @!P2 SHF.R.S32.HI R19, RZ, 0x1, R16 ;  /* 0x00000001ff13a819 */ /* 0x000fe40000011410 */
[----:B------:R-:W-:-:S03]  /*2ff0*/  FSEL R16, R32, RZ, P0 ;  /* 0x000000ff20107208 */ /* 0x000fc60000000000 */
[----:B------:R-:W-:Y:S02]  /*3000*/  @!P2 IMAD.IADD R18, R26, 0x1, -R19 ;  /* 0x000000011a12a824 */ /* 0x000fe400078e0a13 */
[----:B------:R-:W-:-:S03]  /*3010*/  @!P2 IMAD R31, R19, 0x100000, R31 ;  /* 0x00100000131fa824 */ /* 0x000fc600078e021f */
[----:B------:R-:W-:Y:S01]  /*3020*/  @!P2 LEA R19, R18, 0x3ff00000, 0x14 ;  /* 0x3ff000001213a811 */ /* 0x000fe200078ea0ff */
[----:B------:R-:W-:-:S06]  /*3030*/  @!P2 IMAD.MOV.U32 R18, RZ, RZ, RZ ;  /* 0x000000ffff12a224 */ /* 0x000fcc00078e00ff */
[----:B------:R-:W-:-:S11]  /*3040*/  @!P2 DMUL R16, R30, R18 ;  /* 0x000000121e10a228 */ /* 0x000fd60000000000 */
.L_x_40:
[----:B------:R-:W-:Y:S01]  /*3050*/  DFMA R28, R28, R16, R16 ;  /* 0x000000101c1c722b */ /* 0x000fe20000000010 */
[----:B------:R-:W-:Y:S01]  /*3060*/  IMAD.MOV.U32 R25, RZ, RZ, 0x0 ;  /* 0x00000000ff197424 */ /* 0x000fe200078e00ff */
[----:B------:R-:W-:-:S08]  /*3070*/  DSETP.NEU.AND P0, PT, |R16|, +INF , PT ;  /* 0x7ff000001000742a */ /* 0x000fd00003f0d200 */
[----:B------:R-:W-:Y:S02]  /*3080*/  FSEL R23, R16, R28, !P0 ;  /* 0x0000001c10177208 */ /* 0x000fe40004000000 */
[----:B------:R-:W-:Y:S01]  /*3090*/  FSEL R28, R17, R29, !P0 ;  /* 0x0000001d111c7208 */ /* 0x000fe20004000000 */
[----:B------:R-:W-:Y:S06]  /*30a0*/  RET.REL.NODEC R24 `(_Z8colorSimILi391EEvdPdS0_S0_S0_S0_S0_i) ;  /* 0xffffffcc18d47950 */ /* 0x000fec0003c3ffff */
.L_x_41:
[----:B------:R-:W-:-:S00]  /*30b0*/  BRA `(.L_x_41) ;  /* 0xfffffffc00fc7947 */ /* 0x000fc0000383ffff */
[----:B------:R-:W-:-:S00]  /*30c0*/  NOP ;  /* 0x0000000000007918 */ /* 0x000fc00000000000 */
        /* <DEDUP_REMOVED lines=11> */
.L_x_43:


//--------------------- .nv.shared._Z8colorSimILi391EEvdPdS0_S0_S0_S0_S0_i --------------------------
	.section	.nv.shared._Z8colorSimILi391EEvdPdS0_S0_S0_S0_S0_i,"aw",@nobits
	.sectionflags	@""
	.align	8
.nv.shared._Z8colorSimILi391EEvdPdS0_S0_S0_S0_S0_i:
	.zero		13592


//--------------------- .nv.shared.reserved.0     --------------------------
	.section	.nv.shared.reserved.0,"aw",@nobits
	.weak		__nv_reservedSMEM_offset_0_alias
	.size		__nv_reservedSMEM_offset_0_alias, 0, 64
	.other		__nv_reservedSMEM_offset_0_alias,@"STO_CUDA_RESERVED_SHARED STV_DEFAULT"
__nv_reservedSMEM_offset_0_alias:
	.zero		0
	.zero		64


//--------------------- .nv.constant0._Z8colorSimILi391EEvdPdS0_S0_S0_S0_S0_i --------------------------
	.section	.nv.constant0._Z8colorSimILi391EEvdPdS0_S0_S0_S0_S0_i,"a",@progbits
	.sectionflags	@""
	.align	4
.nv.constant0._Z8colorSimILi391EEvdPdS0_S0_S0_S0_S0_i:
	.zero		956


//--------------------- SYMBOLS --------------------------

	.type		.nv.reservedSmem.offset0,@object
	.size		.nv.reservedSmem.offset0,0x4
	.type		.nv.reservedSmem.cap,@object
	.size		.nv.reservedSmem.cap,0x4
